	.target	sm_90a

	.elftype	@"ET_EXEC"


//--------------------- .note.nv.tkinfo           --------------------------
	.section	.note.nv.tkinfo,"",@"SHT_NOTE"
	.sectionflags	@"SHF_NOTE_NV_TKINFO"
	.tkinfo
        /*0018*/ 	.word	0x00000002
        /*0030*/ 	.string	""
        /*0030*/ 	.string	"ptxas"
        /*0030*/ 	.string	"Cuda compilation tools, release 13.0, V13.0.88"
        /*0030*/ 	.string	"Build cuda_13.0.r13.0/compiler.36424714_0"
        /*0030*/ 	.string	"-arch sm_90a -m 64 "



//--------------------- .note.nv.cuinfo           --------------------------
	.section	.note.nv.cuinfo,"",@"SHT_NOTE"
	.sectionflags	@"SHF_NOTE_NV_CUINFO"
        /*0018*/ 	.short	0x0002
        /*001a*/ 	.short	0x005a
        /*001c*/ 	.short	0x0082
	.zero		2


//--------------------- .nv.info                  --------------------------
	.section	.nv.info,"",@"SHT_CUDA_INFO"
	.align	4


	//----- nvinfo : EIATTR_REGCOUNT
	.align		4
        /*0000*/ 	.byte	0x04, 0x2f
        /*0002*/ 	.short	(.L_15 - .L_14)
	.align		4
.L_14:
        /*0004*/ 	.word	index@(_ZN7cutlass13device_kernelINS_4gemm6kernel13GemmUniversalIN4cute5tupleIJiiiiEEENS1_10collective13CollectiveMmaINS1_34MainloopSm90TmaGmmaWarpSpecializedILi3ENS5_IJNS4_1CILi1EEESB_SB_EEENS1_32KernelTmaWarpSpecializedPingpongEEENS5_IJNSA_ILi64EEENSA_ILi128EEESF_EEENS_10bfloat16_tENS5_IJlSB_lEEESI_SJ_NS4_8TiledMMAINS4_8MMA_AtomIJNS4_4SM904GMMA28MMA_64x128x16_F32BF16BF16_SSILNSN_5MajorE0ELSP_0ELNSN_7ScaleInE1ELSQ_1EEEEEENS4_6LayoutISC_NS5_IJNSA_ILi0EEESU_SU_EEEEENS5_IJNS4_10UnderscoreESX_SX_EEEEENS4_13SM90_TMA_LOADENS4_14ComposedLayoutINS4_7SwizzleILi3ELi4ELi3EEENS4_18smem_ptr_flag_bitsILi16EEENST_INS5_IJNSA_ILi8EEESF_EEENS5_IJSF_SB_EEEEEEEvNS4_8identityES10_S1A_vS1B_EENS_8epilogue10collective6detail29Sm90TmaWarpSpecializedAdapterINS1E_15DefaultEpilogueISI_SJ_SJ_NS1D_6thread17LinearCombinationISI_Li1EffLNS1I_9ScaleType4KindE0ELNS_15FloatRoundStyleE2ESI_EENS1_15EpilogueDefaultEEEEEvvEEEEvNT_6ParamsE)
        /*0008*/ 	.word	0x000000a8


	//----- nvinfo : EIATTR_FRAME_SIZE
	.align		4
.L_15:
        /*000c*/ 	.byte	0x04, 0x11
        /*000e*/ 	.short	(.L_17 - .L_16)
	.align		4
.L_16:
        /*0010*/ 	.word	index@(_ZN7cutlass13device_kernelINS_4gemm6kernel13GemmUniversalIN4cute5tupleIJiiiiEEENS1_10collective13CollectiveMmaINS1_34MainloopSm90TmaGmmaWarpSpecializedILi3ENS5_IJNS4_1CILi1EEESB_SB_EEENS1_32KernelTmaWarpSpecializedPingpongEEENS5_IJNSA_ILi64EEENSA_ILi128EEESF_EEENS_10bfloat16_tENS5_IJlSB_lEEESI_SJ_NS4_8TiledMMAINS4_8MMA_AtomIJNS4_4SM904GMMA28MMA_64x128x16_F32BF16BF16_SSILNSN_5MajorE0ELSP_0ELNSN_7ScaleInE1ELSQ_1EEEEEENS4_6LayoutISC_NS5_IJNSA_ILi0EEESU_SU_EEEEENS5_IJNS4_10UnderscoreESX_SX_EEEEENS4_13SM90_TMA_LOADENS4_14ComposedLayoutINS4_7SwizzleILi3ELi4ELi3EEENS4_18smem_ptr_flag_bitsILi16EEENST_INS5_IJNSA_ILi8EEESF_EEENS5_IJSF_SB_EEEEEEEvNS4_8identityES10_S1A_vS1B_EENS_8epilogue10collective6detail29Sm90TmaWarpSpecializedAdapterINS1E_15DefaultEpilogueISI_SJ_SJ_NS1D_6thread17LinearCombinationISI_Li1EffLNS1I_9ScaleType4KindE0ELNS_15FloatRoundStyleE2ESI_EENS1_15EpilogueDefaultEEEEEvvEEEEvNT_6ParamsE)
        /*0014*/ 	.word	0x00000008


	//----- nvinfo : EIATTR_MIN_STACK_SIZE
	.align		4
.L_17:
        /*0018*/ 	.byte	0x04, 0x12
        /*001a*/ 	.short	(.L_19 - .L_18)
	.align		4
.L_18:
        /*001c*/ 	.word	index@(_ZN7cutlass13device_kernelINS_4gemm6kernel13GemmUniversalIN4cute5tupleIJiiiiEEENS1_10collective13CollectiveMmaINS1_34MainloopSm90TmaGmmaWarpSpecializedILi3ENS5_IJNS4_1CILi1EEESB_SB_EEENS1_32KernelTmaWarpSpecializedPingpongEEENS5_IJNSA_ILi64EEENSA_ILi128EEESF_EEENS_10bfloat16_tENS5_IJlSB_lEEESI_SJ_NS4_8TiledMMAINS4_8MMA_AtomIJNS4_4SM904GMMA28MMA_64x128x16_F32BF16BF16_SSILNSN_5MajorE0ELSP_0ELNSN_7ScaleInE1ELSQ_1EEEEEENS4_6LayoutISC_NS5_IJNSA_ILi0EEESU_SU_EEEEENS5_IJNS4_10UnderscoreESX_SX_EEEEENS4_13SM90_TMA_LOADENS4_14ComposedLayoutINS4_7SwizzleILi3ELi4ELi3EEENS4_18smem_ptr_flag_bitsILi16EEENST_INS5_IJNSA_ILi8EEESF_EEENS5_IJSF_SB_EEEEEEEvNS4_8identityES10_S1A_vS1B_EENS_8epilogue10collective6detail29Sm90TmaWarpSpecializedAdapterINS1E_15DefaultEpilogueISI_SJ_SJ_NS1D_6thread17LinearCombinationISI_Li1EffLNS1I_9ScaleType4KindE0ELNS_15FloatRoundStyleE2ESI_EENS1_15EpilogueDefaultEEEEEvvEEEEvNT_6ParamsE)
        /*0020*/ 	.word	0x00000008
.L_19:


//--------------------- .nv.compat                --------------------------
	.section	.nv.compat,"",@"SHT_CUDA_COMPAT_INFO"
	.align	4
        /*0000*/ 	.byte	0x02, 0x09, 0x01, 0x00, 0x02, 0x02, 0x04, 0x00, 0x02, 0x05, 0x05, 0x00, 0x03, 0x07, 0x01, 0x01
        /*0010*/ 	.byte	0x02, 0x03, 0x01, 0x00, 0x02, 0x06, 0x01, 0x00, 0x04, 0x0b, 0x08, 0x00, 0x00, 0x00, 0x00, 0x00
        /*0020*/ 	.byte	0x00, 0x00, 0x00, 0x00


//--------------------- .nv.info._ZN7cutlass13device_kernelINS_4gemm6kernel13GemmUniversalIN4cute5tupleIJiiiiEEENS1_10collective13CollectiveMmaINS1_34MainloopSm90TmaGmmaWarpSpecializedILi3ENS5_IJNS4_1CILi1EEESB_SB_EEENS1_32KernelTmaWarpSpecializedPingpongEEENS5_IJNSA_ILi64EEENSA_ILi128EEESF_EEENS_10bfloat16_tENS5_IJlSB_lEEESI_SJ_NS4_8TiledMMAINS4_8MMA_AtomIJNS4_4SM904GMMA28MMA_64x128x16_F32BF16BF16_SSILNSN_5MajorE0ELSP_0ELNSN_7ScaleInE1ELSQ_1EEEEEENS4_6LayoutISC_NS5_IJNSA_ILi0EEESU_SU_EEEEENS5_IJNS4_10UnderscoreESX_SX_EEEEENS4_13SM90_TMA_LOADENS4_14ComposedLayoutINS4_7SwizzleILi3ELi4ELi3EEENS4_18smem_ptr_flag_bitsILi16EEENST_INS5_IJNSA_ILi8EEESF_EEENS5_IJSF_SB_EEEEEEEvNS4_8identityES10_S1A_vS1B_EENS_8epilogue10collective6detail29Sm90TmaWarpSpecializedAdapterINS1E_15DefaultEpilogueISI_SJ_SJ_NS1D_6thread17LinearCombinationISI_Li1EffLNS1I_9ScaleType4KindE0ELNS_15FloatRoundStyleE2ESI_EENS1_15EpilogueDefaultEEEEEvvEEEEvNT_6ParamsE --------------------------
	.section	.nv.info._ZN7cutlass13device_kernelINS_4gemm6kernel13GemmUniversalIN4cute5tupleIJiiiiEEENS1_10collective13CollectiveMmaINS1_34MainloopSm90TmaGmmaWarpSpecializedILi3ENS5_IJNS4_1CILi1EEESB_SB_EEENS1_32KernelTmaWarpSpecializedPingpongEEENS5_IJNSA_ILi64EEENSA_ILi128EEESF_EEENS_10bfloat16_tENS5_IJlSB_lEEESI_SJ_NS4_8TiledMMAINS4_8MMA_AtomIJNS4_4SM904GMMA28MMA_64x128x16_F32BF16BF16_SSILNSN_5MajorE0ELSP_0ELNSN_7ScaleInE1ELSQ_1EEEEEENS4_6LayoutISC_NS5_IJNSA_ILi0EEESU_SU_EEEEENS5_IJNS4_10UnderscoreESX_SX_EEEEENS4_13SM90_TMA_LOADENS4_14ComposedLayoutINS4_7SwizzleILi3ELi4ELi3EEENS4_18smem_ptr_flag_bitsILi16EEENST_INS5_IJNSA_ILi8EEESF_EEENS5_IJSF_SB_EEEEEEEvNS4_8identityES10_S1A_vS1B_EENS_8epilogue10collective6detail29Sm90TmaWarpSpecializedAdapterINS1E_15DefaultEpilogueISI_SJ_SJ_NS1D_6thread17LinearCombinationISI_Li1EffLNS1I_9ScaleType4KindE0ELNS_15FloatRoundStyleE2ESI_EENS1_15EpilogueDefaultEEEEEvvEEEEvNT_6ParamsE,"",@"SHT_CUDA_INFO"
	.sectionflags	@""
	.align	4


	//----- nvinfo : EIATTR_CUDA_API_VERSION
	.align		4
        /*0000*/ 	.byte	0x04, 0x37
        /*0002*/ 	.short	(.L_21 - .L_20)
.L_20:
        /*0004*/ 	.word	0x00000082


	//----- nvinfo : EIATTR_KPARAM_INFO
	.align		4
.L_21:
        /*0008*/ 	.byte	0x04, 0x17
        /*000a*/ 	.short	(.L_23 - .L_22)
.L_22:
        /*000c*/ 	.word	0x00000000
        /*0010*/ 	.short	0x0000
        /*0012*/ 	.short	0x0070
        /*0014*/ 	.byte	0x00, 0xf0, 0x01, 0x10


	//----- nvinfo : EIATTR_SPARSE_MMA_MASK
	.align		4
.L_23:
        /*0018*/ 	.byte	0x03, 0x50
        /*001a*/ 	.short	0x0000


	//----- nvinfo : EIATTR_MAXREG_COUNT
	.align		4
        /*001c*/ 	.byte	0x03, 0x1b
        /*001e*/ 	.short	0x00a8


	//----- nvinfo : EIATTR_NUM_BARRIERS
	.align		4
        /*0020*/ 	.byte	0x02, 0x4c
        /*0022*/ 	.byte	0x01
	.zero		1


	//----- nvinfo : EIATTR_EXTERNS
	.align		4
        /*0024*/ 	.byte	0x04, 0x0f
        /*0026*/ 	.short	(.L_25 - .L_24)


	//   ....[0]....
	.align		4
.L_24:
        /*0028*/ 	.word	index@(__assertfail)


	//----- nvinfo : EIATTR_ANNOTATIONS
	.align		4
.L_25:
        /*002c*/ 	.byte	0x04, 0x55
        /*002e*/ 	.short	(.L_27 - .L_26)


	//   ....[0]....
.L_26:
        /*0030*/ 	.word	0x00000001
        /*0034*/ 	.byte	0xb0, 0x0a, 0x00, 0x00, 0x01, 0x00, 0x00, 0x00, 0xd0, 0x11, 0x00, 0x00, 0x01, 0x00, 0x00, 0x00
        /*0044*/ 	.byte	0xa0, 0x60, 0x00, 0x00, 0x01, 0x00, 0x00, 0x00, 0x60, 0x6c, 0x00, 0x00


	//----- nvinfo : EIATTR_MERCURY_ISA_VERSION
	.align		4
.L_27:
        /*0050*/ 	.byte	0x03, 0x5f
        /*0052*/ 	.short	0x0101


	//----- nvinfo : EIATTR_INT_WARP_WIDE_INSTR_OFFSETS
	.align		4
        /*0054*/ 	.byte	0x04, 0x31
        /*0056*/ 	.short	(.L_29 - .L_28)


	//   ....[0]....
.L_28:
        /*0058*/ 	.word	0x000003d0


	//   ....[1]....
        /*005c*/ 	.word	0x000003f0


	//   ....[2]....
        /*0060*/ 	.word	0x00000470


	//   ....[3]....
        /*0064*/ 	.word	0x00000480


	//   ....[4]....
        /*0068*/ 	.word	0x00000490


	//   ....[5]....
        /*006c*/ 	.word	0x000004b0


	//   ....[6]....
        /*0070*/ 	.word	0x00000540


	//   ....[7]....
        /*0074*/ 	.word	0x00000560


	//----- nvinfo : EIATTR_COOP_GROUP_MASK_REGIDS
	.align		4
.L_29:
        /*0078*/ 	.byte	0x04, 0x29
        /*007a*/ 	.short	(.L_31 - .L_30)


	//   ....[0]....
.L_30:
        /*007c*/ 	.word	0xffffffff


	//   ....[1]....
        /*0080*/ 	.word	0xffffffff


	//   ....[2]....
        /*0084*/ 	.word	0xffffffff


	//   ....[3]....
        /*0088*/ 	.word	0xffffffff


	//   ....[4]....
        /*008c*/ 	.word	0xffffffff


	//   ....[5]....
        /*0090*/ 	.word	0xffffffff


	//----- nvinfo : EIATTR_COOP_GROUP_INSTR_OFFSETS
	.align		4
.L_31:
        /*0094*/ 	.byte	0x04, 0x28
        /*0096*/ 	.short	(.L_33 - .L_32)


	//   ....[0]....
.L_32:
        /*0098*/ 	.word	0x00000070


	//   ....[1]....
        /*009c*/ 	.word	0x00000080


	//   ....[2]....
        /*00a0*/ 	.word	0x00000140


	//   ....[3]....
        /*00a4*/ 	.word	0x000002b0


	//   ....[4]....
        /*00a8*/ 	.word	0x000002f0


	//   ....[5]....
        /*00ac*/ 	.word	0x00000330


	//----- nvinfo : EIATTR_REG_RECONFIG
	.align		4
.L_33:
        /*00b0*/ 	.byte	0x01, 0x54
	.zero		2


	//----- nvinfo : EIATTR_SYSCALL_OFFSETS
	.align		4
        /*00b4*/ 	.byte	0x04, 0x46
        /*00b6*/ 	.short	(.L_35 - .L_34)


	//   ....[0]....
.L_34:
        /*00b8*/ 	.word	0x00001650


	//----- nvinfo : EIATTR_MBARRIER_INSTR_OFFSETS
	.align		4
.L_35:
        /*00bc*/ 	.byte	0x04, 0x39
        /*00be*/ 	.short	(.L_37 - .L_36)


	//   ....[0]....
.L_36:
        /*00c0*/ 	.word	0x00000240
        /*00c4*/ 	.word	0x000000ff
        /*00c8*/ 	.word	0x00000000
        /*00cc*/ 	.short	0x0100
        /*00ce*/ 	.byte	0x08
	.zero		1


	//   ....[1]....
        /*00d0*/ 	.word	0x00000250
        /*00d4*/ 	.word	0x000000ff
        /*00d8*/ 	.word	0x00000018
        /*00dc*/ 	.short	0x0100
        /*00de*/ 	.byte	0x08
	.zero		1


	//   ....[2]....
        /*00e0*/ 	.word	0x00000260
        /*00e4*/ 	.word	0x000000ff
        /*00e8*/ 	.word	0x00000008
        /*00ec*/ 	.short	0x0100
        /*00ee*/ 	.byte	0x08
	.zero		1


	//   ....[3]....
        /*00f0*/ 	.word	0x00000270
        /*00f4*/ 	.word	0x000000ff
        /*00f8*/ 	.word	0x00000020
        /*00fc*/ 	.short	0x0100
        /*00fe*/ 	.byte	0x08
	.zero		1


	//   ....[4]....
        /*0100*/ 	.word	0x00000280
        /*0104*/ 	.word	0x000000ff
        /*0108*/ 	.word	0x00000010
        /*010c*/ 	.short	0x0100
        /*010e*/ 	.byte	0x08
	.zero		1


	//   ....[5]....
        /*0110*/ 	.word	0x00000290
        /*0114*/ 	.word	0x000000ff
        /*0118*/ 	.word	0x00000028
        /*011c*/ 	.short	0x0100
        /*011e*/ 	.byte	0x08
	.zero		1


	//   ....[6]....
        /*0120*/ 	.word	0x000005a0
        /*0124*/ 	.word	0x000000ff
        /*0128*/ 	.word	0x00000060
        /*012c*/ 	.short	0x0100
        /*012e*/ 	.byte	0x08
	.zero		1


	//   ....[7]....
        /*0130*/ 	.word	0x00000610
        /*0134*/ 	.word	0x000000ff
        /*0138*/ 	.word	0x00000068
        /*013c*/ 	.short	0x0100
        /*013e*/ 	.byte	0x08
	.zero		1


	//   ....[8]....
        /*0140*/ 	.word	0x00000630
        /*0144*/ 	.word	0x000000ff
        /*0148*/ 	.word	0x00000040
        /*014c*/ 	.short	0x0100
        /*014e*/ 	.byte	0x09
	.zero		1


	//   ....[9]....
        /*0150*/ 	.word	0x00000640
        /*0154*/ 	.word	0x000000ff
        /*0158*/ 	.word	0x00000048
        /*015c*/ 	.short	0x0100
        /*015e*/ 	.byte	0x09
	.zero		1


	//   ....[10]....
        /*0160*/ 	.word	0x00000650
        /*0164*/ 	.word	0x000000ff
        /*0168*/ 	.word	0x00000050
        /*016c*/ 	.short	0x0100
        /*016e*/ 	.byte	0x09
	.zero		1


	//   ....[11]....
        /*0170*/ 	.word	0x00000660
        /*0174*/ 	.word	0x000000ff
        /*0178*/ 	.word	0x00000058
        /*017c*/ 	.short	0x0100
        /*017e*/ 	.byte	0x09
	.zero		1


	//   ....[12]....
        /*0180*/ 	.word	0x00001510
        /*0184*/ 	.word	0x000000ff
        /*0188*/ 	.word	0xfffffff8
        /*018c*/ 	.short	0x010a
        /*018e*/ 	.byte	0x2b
	.zero		1


	//   ....[13]....
        /*0190*/ 	.word	0x000016d0
        /*0194*/ 	.word	0x00000003
        /*0198*/ 	.word	0x00000000
        /*019c*/ 	.short	0x010a
        /*019e*/ 	.byte	0x3f
	.zero		1


	//   ....[14]....
        /*01a0*/ 	.word	0x00001730
        /*01a4*/ 	.word	0x00000003
        /*01a8*/ 	.word	0x00000000
        /*01ac*/ 	.short	0x010a
        /*01ae*/ 	.byte	0x3f
	.zero		1


	//   ....[15]....
        /*01b0*/ 	.word	0x00001a90
        /*01b4*/ 	.word	0x000000ff
        /*01b8*/ 	.word	0x00000000
        /*01bc*/ 	.short	0x010a
        /*01be*/ 	.byte	0x04
	.zero		1


	//   ....[16]....
        /*01c0*/ 	.word	0x00001ad0
        /*01c4*/ 	.word	0x000000ff
        /*01c8*/ 	.word	0x00000000
        /*01cc*/ 	.short	0x010a
        /*01ce*/ 	.byte	0x04
	.zero		1


	//   ....[17]....
        /*01d0*/ 	.word	0x00001d30
        /*01d4*/ 	.word	0x000000ff
        /*01d8*/ 	.word	0x00000000
        /*01dc*/ 	.short	0x0101
        /*01de*/ 	.byte	0x04
	.zero		1


	//   ....[18]....
        /*01e0*/ 	.word	0x00001e30
        /*01e4*/ 	.word	0x00000003
        /*01e8*/ 	.word	0x00000000
        /*01ec*/ 	.short	0x0101
        /*01ee*/ 	.byte	0x2e
	.zero		1


	//   ....[19]....
        /*01f0*/ 	.word	0x00001f00
        /*01f4*/ 	.word	0x000000ff
        /*01f8*/ 	.word	0x00000000
        /*01fc*/ 	.short	0x0101
        /*01fe*/ 	.byte	0x06
	.zero		1


	//   ....[20]....
        /*0200*/ 	.word	0x00001f70
        /*0204*/ 	.word	0x000000ff
        /*0208*/ 	.word	0x00000008
        /*020c*/ 	.short	0x010a
        /*020e*/ 	.byte	0x2b
	.zero		1


	//   ....[21]....
        /*0210*/ 	.word	0x000060e0
        /*0214*/ 	.word	0x00000000
        /*0218*/ 	.word	0x00000000
        /*021c*/ 	.short	0x0101
        /*021e*/ 	.byte	0x2e
	.zero		1


	//   ....[22]....
        /*0220*/ 	.word	0x000069d0
        /*0224*/ 	.word	0x0000000b
        /*0228*/ 	.word	0x00000018
        /*022c*/ 	.short	0x010a
        /*022e*/ 	.byte	0x3f
	.zero		1


	//   ....[23]....
        /*0230*/ 	.word	0x00006d90
        /*0234*/ 	.word	0x00000006
        /*0238*/ 	.word	0x00000068
        /*023c*/ 	.short	0x0101
        /*023e*/ 	.byte	0x3f
	.zero		1


	//   ....[24]....
        /*0240*/ 	.word	0x000074b0
        /*0244*/ 	.word	0x00000007
        /*0248*/ 	.word	0x00000000
        /*024c*/ 	.short	0x010a
        /*024e*/ 	.byte	0x3f
	.zero		1


	//   ....[25]....
        /*0250*/ 	.word	0x00007530
        /*0254*/ 	.word	0x00000004
        /*0258*/ 	.word	0x00000000
        /*025c*/ 	.short	0x010a
        /*025e*/ 	.byte	0x3f
	.zero		1


	//   ....[26]....
        /*0260*/ 	.word	0x000075c0
        /*0264*/ 	.word	0x00000005
        /*0268*/ 	.word	0x00000000
        /*026c*/ 	.short	0x010a
        /*026e*/ 	.byte	0x3f
	.zero		1


	//   ....[27]....
        /*0270*/ 	.word	0x00007630
        /*0274*/ 	.word	0x00000003
        /*0278*/ 	.word	0xfffffff8
        /*027c*/ 	.short	0x010a
        /*027e*/ 	.byte	0x3f
	.zero		1


	//   ....[28]....
        /*0280*/ 	.word	0x00007680
        /*0284*/ 	.word	0x00000003
        /*0288*/ 	.word	0x00000000
        /*028c*/ 	.short	0x010a
        /*028e*/ 	.byte	0x3f
	.zero		1


	//   ....[29]....
        /*0290*/ 	.word	0x000076e0
        /*0294*/ 	.word	0x00000004
        /*0298*/ 	.word	0x00000000
        /*029c*/ 	.short	0x010a
        /*029e*/ 	.byte	0x3f
	.zero		1


	//   ....[30]....
        /*02a0*/ 	.word	0x00007740
        /*02a4*/ 	.word	0x00000003
        /*02a8*/ 	.word	0x00000008
        /*02ac*/ 	.short	0x010a
        /*02ae*/ 	.byte	0x3f
	.zero		1


	//   ....[31]....
        /*02b0*/ 	.word	0x00007810
        /*02b4*/ 	.word	0x0000000b
        /*02b8*/ 	.word	0x00000018
        /*02bc*/ 	.short	0x010a
        /*02be*/ 	.byte	0x3f
	.zero		1


	//   ....[32]....
        /*02c0*/ 	.word	0x000078e0
        /*02c4*/ 	.word	0x00000007
        /*02c8*/ 	.word	0x00000000
        /*02cc*/ 	.short	0x010a
        /*02ce*/ 	.byte	0x3f
	.zero		1


	//   ....[33]....
        /*02d0*/ 	.word	0x00007930
        /*02d4*/ 	.word	0x00000004
        /*02d8*/ 	.word	0x00000000
        /*02dc*/ 	.short	0x010a
        /*02de*/ 	.byte	0x3f
	.zero		1


	//----- nvinfo : EIATTR_NUM_MBARRIERS
	.align		4
.L_37:
        /*02e0*/ 	.byte	0x03, 0x38
        /*02e2*/ 	.short	0x000c


	//----- nvinfo : EIATTR_EXIT_INSTR_OFFSETS
	.align		4
        /*02e4*/ 	.byte	0x04, 0x1c
        /*02e6*/ 	.short	(.L_39 - .L_38)


	//   ....[0]....
.L_38:
        /*02e8*/ 	.word	0x00001160


	//   ....[1]....
        /*02ec*/ 	.word	0x000011c0


	//   ....[2]....
        /*02f0*/ 	.word	0x00006700


	//   ....[3]....
        /*02f4*/ 	.word	0x00006730


	//   ....[4]....
        /*02f8*/ 	.word	0x00007610


	//----- nvinfo : EIATTR_MAX_THREADS
	.align		4
.L_39:
        /*02fc*/ 	.byte	0x04, 0x05
        /*02fe*/ 	.short	(.L_41 - .L_40)
.L_40:
        /*0300*/ 	.word	0x00000180
        /*0304*/ 	.word	0x00000001
        /*0308*/ 	.word	0x00000001


	//----- nvinfo : EIATTR_CRS_STACK_SIZE
	.align		4
.L_41:
        /*030c*/ 	.byte	0x04, 0x1e
        /*030e*/ 	.short	(.L_43 - .L_42)
.L_42:
        /*0310*/ 	.word	0x00000000


	//----- nvinfo : EIATTR_CBANK_PARAM_SIZE
	.align		4
.L_43:
        /*0314*/ 	.byte	0x03, 0x19
        /*0316*/ 	.short	0x0470


	//----- nvinfo : EIATTR_PARAM_CBANK
	.align		4
        /*0318*/ 	.byte	0x04, 0x0a
        /*031a*/ 	.short	(.L_45 - .L_44)
	.align		4
.L_44:
        /*031c*/ 	.word	index@(.nv.constant0._ZN7cutlass13device_kernelINS_4gemm6kernel13GemmUniversalIN4cute5tupleIJiiiiEEENS1_10collective13CollectiveMmaINS1_34MainloopSm90TmaGmmaWarpSpecializedILi3ENS5_IJNS4_1CILi1EEESB_SB_EEENS1_32KernelTmaWarpSpecializedPingpongEEENS5_IJNSA_ILi64EEENSA_ILi128EEESF_EEENS_10bfloat16_tENS5_IJlSB_lEEESI_SJ_NS4_8TiledMMAINS4_8MMA_AtomIJNS4_4SM904GMMA28MMA_64x128x16_F32BF16BF16_SSILNSN_5MajorE0ELSP_0ELNSN_7ScaleInE1ELSQ_1EEEEEENS4_6LayoutISC_NS5_IJNSA_ILi0EEESU_SU_EEEEENS5_IJNS4_10UnderscoreESX_SX_EEEEENS4_13SM90_TMA_LOADENS4_14ComposedLayoutINS4_7SwizzleILi3ELi4ELi3EEENS4_18smem_ptr_flag_bitsILi16EEENST_INS5_IJNSA_ILi8EEESF_EEENS5_IJSF_SB_EEEEEEEvNS4_8identityES10_S1A_vS1B_EENS_8epilogue10collective6detail29Sm90TmaWarpSpecializedAdapterINS1E_15DefaultEpilogueISI_SJ_SJ_NS1D_6thread17LinearCombinationISI_Li1EffLNS1I_9ScaleType4KindE0ELNS_15FloatRoundStyleE2ESI_EENS1_15EpilogueDefaultEEEEEvvEEEEvNT_6ParamsE)
        /*0320*/ 	.short	0x0210
        /*0322*/ 	.short	0x0470


	//----- nvinfo : EIATTR_SW_WAR
	.align		4
.L_45:
        /*0324*/ 	.byte	0x04, 0x36
        /*0326*/ 	.short	(.L_47 - .L_46)
.L_46:
        /*0328*/ 	.word	0x00000008
.L_47:


//--------------------- .nv.callgraph             --------------------------
	.section	.nv.callgraph,"",@"SHT_CUDA_CALLGRAPH"
	.align	4
	.sectionentsize	8
	.align		4
        /*0000*/ 	.word	0x00000000
	.align		4
        /*0004*/ 	.word	0xffffffff
	.align		4
        /*0008*/ 	.word	index@(_ZN7cutlass13device_kernelINS_4gemm6kernel13GemmUniversalIN4cute5tupleIJiiiiEEENS1_10collective13CollectiveMmaINS1_34MainloopSm90TmaGmmaWarpSpecializedILi3ENS5_IJNS4_1CILi1EEESB_SB_EEENS1_32KernelTmaWarpSpecializedPingpongEEENS5_IJNSA_ILi64EEENSA_ILi128EEESF_EEENS_10bfloat16_tENS5_IJlSB_lEEESI_SJ_NS4_8TiledMMAINS4_8MMA_AtomIJNS4_4SM904GMMA28MMA_64x128x16_F32BF16BF16_SSILNSN_5MajorE0ELSP_0ELNSN_7ScaleInE1ELSQ_1EEEEEENS4_6LayoutISC_NS5_IJNSA_ILi0EEESU_SU_EEEEENS5_IJNS4_10UnderscoreESX_SX_EEEEENS4_13SM90_TMA_LOADENS4_14ComposedLayoutINS4_7SwizzleILi3ELi4ELi3EEENS4_18smem_ptr_flag_bitsILi16EEENST_INS5_IJNSA_ILi8EEESF_EEENS5_IJSF_SB_EEEEEEEvNS4_8identityES10_S1A_vS1B_EENS_8epilogue10collective6detail29Sm90TmaWarpSpecializedAdapterINS1E_15DefaultEpilogueISI_SJ_SJ_NS1D_6thread17LinearCombinationISI_Li1EffLNS1I_9ScaleType4KindE0ELNS_15FloatRoundStyleE2ESI_EENS1_15EpilogueDefaultEEEEEvvEEEEvNT_6ParamsE)
	.align		4
        /*000c*/ 	.word	index@(__assertfail)
	.align		4
        /*0010*/ 	.word	0x00000000
	.align		4
        /*0014*/ 	.word	0xfffffffe
	.align		4
        /*0018*/ 	.word	0x00000000
	.align		4
        /*001c*/ 	.word	0xfffffffd
	.align		4
        /*0020*/ 	.word	0x00000000
	.align		4
        /*0024*/ 	.word	0xfffffffc


//--------------------- .nv.constant4             --------------------------
	.section	.nv.constant4,"a",@progbits
	.align	8
	.align		8
.nv.constant4:
        /*0000*/ 	.dword	__assertfail
	.align		8
        /*0008*/ 	.dword	__unnamed_1
	.align		8
        /*0010*/ 	.dword	_ZN40_INTERNAL_43896555_4_k_cu_a074261d_261584cuda3std3__45__cpo5beginE
	.align		8
        /*0018*/ 	.dword	_ZN40_INTERNAL_43896555_4_k_cu_a074261d_261584cuda3std3__45__cpo3endE
	.align		8
        /*0020*/ 	.dword	_ZN40_INTERNAL_43896555_4_k_cu_a074261d_261584cuda3std3__45__cpo6cbeginE
	.align		8
        /*0028*/ 	.dword	_ZN40_INTERNAL_43896555_4_k_cu_a074261d_261584cuda3std3__45__cpo4cendE
	.align		8
        /*0030*/ 	.dword	_ZN40_INTERNAL_43896555_4_k_cu_a074261d_261584cuda3std3__442_GLOBAL__N__43896555_4_k_cu_a074261d_261586ignoreE
	.align		8
        /*0038*/ 	.dword	_ZN40_INTERNAL_43896555_4_k_cu_a074261d_261584cuda3std3__419piecewise_constructE
	.align		8
        /*0040*/ 	.dword	_ZN40_INTERNAL_43896555_4_k_cu_a074261d_261584cuda3std3__48in_placeE
	.align		8
        /*0048*/ 	.dword	_ZN40_INTERNAL_43896555_4_k_cu_a074261d_261584cuda3std6ranges3__45__cpo4swapE
	.align		8
        /*0050*/ 	.dword	_ZN40_INTERNAL_43896555_4_k_cu_a074261d_261584cuda3std6ranges3__45__cpo9iter_moveE
	.align		8
        /*0058*/ 	.dword	_ZN40_INTERNAL_43896555_4_k_cu_a074261d_261584cute7productE
	.align		8
        /*0060*/ 	.dword	_ZN40_INTERNAL_43896555_4_k_cu_a074261d_261584cute1_E
	.align		8
        /*0068*/ 	.dword	$str$22
	.align		8
        /*0070*/ 	.dword	$str$23


//--------------------- .text._ZN7cutlass13device_kernelINS_4gemm6kernel13GemmUniversalIN4cute5tupleIJiiiiEEENS1_10collective13CollectiveMmaINS1_34MainloopSm90TmaGmmaWarpSpecializedILi3ENS5_IJNS4_1CILi1EEESB_SB_EEENS1_32KernelTmaWarpSpecializedPingpongEEENS5_IJNSA_ILi64EEENSA_ILi128EEESF_EEENS_10bfloat16_tENS5_IJlSB_lEEESI_SJ_NS4_8TiledMMAINS4_8MMA_AtomIJNS4_4SM904GMMA28MMA_64x128x16_F32BF16BF16_SSILNSN_5MajorE0ELSP_0ELNSN_7ScaleInE1ELSQ_1EEEEEENS4_6LayoutISC_NS5_IJNSA_ILi0EEESU_SU_EEEEENS5_IJNS4_10UnderscoreESX_SX_EEEEENS4_13SM90_TMA_LOADENS4_14ComposedLayoutINS4_7SwizzleILi3ELi4ELi3EEENS4_18smem_ptr_flag_bitsILi16EEENST_INS5_IJNSA_ILi8EEESF_EEENS5_IJSF_SB_EEEEEEEvNS4_8identityES10_S1A_vS1B_EENS_8epilogue10collective6detail29Sm90TmaWarpSpecializedAdapterINS1E_15DefaultEpilogueISI_SJ_SJ_NS1D_6thread17LinearCombinationISI_Li1EffLNS1I_9ScaleType4KindE0ELNS_15FloatRoundStyleE2ESI_EENS1_15EpilogueDefaultEEEEEvvEEEEvNT_6ParamsE --------------------------
	.section	.text._ZN7cutlass13device_kernelINS_4gemm6kernel13GemmUniversalIN4cute5tupleIJiiiiEEENS1_10collective13CollectiveMmaINS1_34MainloopSm90TmaGmmaWarpSpecializedILi3ENS5_IJNS4_1CILi1EEESB_SB_EEENS1_32KernelTmaWarpSpecializedPingpongEEENS5_IJNSA_ILi64EEENSA_ILi128EEESF_EEENS_10bfloat16_tENS5_IJlSB_lEEESI_SJ_NS4_8TiledMMAINS4_8MMA_AtomIJNS4_4SM904GMMA28MMA_64x128x16_F32BF16BF16_SSILNSN_5MajorE0ELSP_0ELNSN_7ScaleInE1ELSQ_1EEEEEENS4_6LayoutISC_NS5_IJNSA_ILi0EEESU_SU_EEEEENS5_IJNS4_10UnderscoreESX_SX_EEEEENS4_13SM90_TMA_LOADENS4_14ComposedLayoutINS4_7SwizzleILi3ELi4ELi3EEENS4_18smem_ptr_flag_bitsILi16EEENST_INS5_IJNSA_ILi8EEESF_EEENS5_IJSF_SB_EEEEEEEvNS4_8identityES10_S1A_vS1B_EENS_8epilogue10collective6detail29Sm90TmaWarpSpecializedAdapterINS1E_15DefaultEpilogueISI_SJ_SJ_NS1D_6thread17LinearCombinationISI_Li1EffLNS1I_9ScaleType4KindE0ELNS_15FloatRoundStyleE2ESI_EENS1_15EpilogueDefaultEEEEEvvEEEEvNT_6ParamsE,"ax",@progbits
	.align	128
.text._ZN7cutlass13device_kernelINS_4gemm6kernel13GemmUniversalIN4cute5tupleIJiiiiEEENS1_10collective13CollectiveMmaINS1_34MainloopSm90TmaGmmaWarpSpecializedILi3ENS5_IJNS4_1CILi1EEESB_SB_EEENS1_32KernelTmaWarpSpecializedPingpongEEENS5_IJNSA_ILi64EEENSA_ILi128EEESF_EEENS_10bfloat16_tENS5_IJlSB_lEEESI_SJ_NS4_8TiledMMAINS4_8MMA_AtomIJNS4_4SM904GMMA28MMA_64x128x16_F32BF16BF16_SSILNSN_5MajorE0ELSP_0ELNSN_7ScaleInE1ELSQ_1EEEEEENS4_6LayoutISC_NS5_IJNSA_ILi0EEESU_SU_EEEEENS5_IJNS4_10UnderscoreESX_SX_EEEEENS4_13SM90_TMA_LOADENS4_14ComposedLayoutINS4_7SwizzleILi3ELi4ELi3EEENS4_18smem_ptr_flag_bitsILi16EEENST_INS5_IJNSA_ILi8EEESF_EEENS5_IJSF_SB_EEEEEEEvNS4_8identityES10_S1A_vS1B_EENS_8epilogue10collective6detail29Sm90TmaWarpSpecializedAdapterINS1E_15DefaultEpilogueISI_SJ_SJ_NS1D_6thread17LinearCombinationISI_Li1EffLNS1I_9ScaleType4KindE0ELNS_15FloatRoundStyleE2ESI_EENS1_15EpilogueDefaultEEEEEvvEEEEvNT_6ParamsE:
        .type           _ZN7cutlass13device_kernelINS_4gemm6kernel13GemmUniversalIN4cute5tupleIJiiiiEEENS1_10collective13CollectiveMmaINS1_34MainloopSm90TmaGmmaWarpSpecializedILi3ENS5_IJNS4_1CILi1EEESB_SB_EEENS1_32KernelTmaWarpSpecializedPingpongEEENS5_IJNSA_ILi64EEENSA_ILi128EEESF_EEENS_10bfloat16_tENS5_IJlSB_lEEESI_SJ_NS4_8TiledMMAINS4_8MMA_AtomIJNS4_4SM904GMMA28MMA_64x128x16_F32BF16BF16_SSILNSN_5MajorE0ELSP_0ELNSN_7ScaleInE1ELSQ_1EEEEEENS4_6LayoutISC_NS5_IJNSA_ILi0EEESU_SU_EEEEENS5_IJNS4_10UnderscoreESX_SX_EEEEENS4_13SM90_TMA_LOADENS4_14ComposedLayoutINS4_7SwizzleILi3ELi4ELi3EEENS4_18smem_ptr_flag_bitsILi16EEENST_INS5_IJNSA_ILi8EEESF_EEENS5_IJSF_SB_EEEEEEEvNS4_8identityES10_S1A_vS1B_EENS_8epilogue10collective6detail29Sm90TmaWarpSpecializedAdapterINS1E_15DefaultEpilogueISI_SJ_SJ_NS1D_6thread17LinearCombinationISI_Li1EffLNS1I_9ScaleType4KindE0ELNS_15FloatRoundStyleE2ESI_EENS1_15EpilogueDefaultEEEEEvvEEEEvNT_6ParamsE,@function
        .size           _ZN7cutlass13device_kernelINS_4gemm6kernel13GemmUniversalIN4cute5tupleIJiiiiEEENS1_10collective13CollectiveMmaINS1_34MainloopSm90TmaGmmaWarpSpecializedILi3ENS5_IJNS4_1CILi1EEESB_SB_EEENS1_32KernelTmaWarpSpecializedPingpongEEENS5_IJNSA_ILi64EEENSA_ILi128EEESF_EEENS_10bfloat16_tENS5_IJlSB_lEEESI_SJ_NS4_8TiledMMAINS4_8MMA_AtomIJNS4_4SM904GMMA28MMA_64x128x16_F32BF16BF16_SSILNSN_5MajorE0ELSP_0ELNSN_7ScaleInE1ELSQ_1EEEEEENS4_6LayoutISC_NS5_IJNSA_ILi0EEESU_SU_EEEEENS5_IJNS4_10UnderscoreESX_SX_EEEEENS4_13SM90_TMA_LOADENS4_14ComposedLayoutINS4_7SwizzleILi3ELi4ELi3EEENS4_18smem_ptr_flag_bitsILi16EEENST_INS5_IJNSA_ILi8EEESF_EEENS5_IJSF_SB_EEEEEEEvNS4_8identityES10_S1A_vS1B_EENS_8epilogue10collective6detail29Sm90TmaWarpSpecializedAdapterINS1E_15DefaultEpilogueISI_SJ_SJ_NS1D_6thread17LinearCombinationISI_Li1EffLNS1I_9ScaleType4KindE0ELNS_15FloatRoundStyleE2ESI_EENS1_15EpilogueDefaultEEEEEvvEEEEvNT_6ParamsE,(.L_x_195 - _ZN7cutlass13device_kernelINS_4gemm6kernel13GemmUniversalIN4cute5tupleIJiiiiEEENS1_10collective13CollectiveMmaINS1_34MainloopSm90TmaGmmaWarpSpecializedILi3ENS5_IJNS4_1CILi1EEESB_SB_EEENS1_32KernelTmaWarpSpecializedPingpongEEENS5_IJNSA_ILi64EEENSA_ILi128EEESF_EEENS_10bfloat16_tENS5_IJlSB_lEEESI_SJ_NS4_8TiledMMAINS4_8MMA_AtomIJNS4_4SM904GMMA28MMA_64x128x16_F32BF16BF16_SSILNSN_5MajorE0ELSP_0ELNSN_7ScaleInE1ELSQ_1EEEEEENS4_6LayoutISC_NS5_IJNSA_ILi0EEESU_SU_EEEEENS5_IJNS4_10UnderscoreESX_SX_EEEEENS4_13SM90_TMA_LOADENS4_14ComposedLayoutINS4_7SwizzleILi3ELi4ELi3EEENS4_18smem_ptr_flag_bitsILi16EEENST_INS5_IJNSA_ILi8EEESF_EEENS5_IJSF_SB_EEEEEEEvNS4_8identityES10_S1A_vS1B_EENS_8epilogue10collective6detail29Sm90TmaWarpSpecializedAdapterINS1E_15DefaultEpilogueISI_SJ_SJ_NS1D_6thread17LinearCombinationISI_Li1EffLNS1I_9ScaleType4KindE0ELNS_15FloatRoundStyleE2ESI_EENS1_15EpilogueDefaultEEEEEvvEEEEvNT_6ParamsE)
        .other          _ZN7cutlass13device_kernelINS_4gemm6kernel13GemmUniversalIN4cute5tupleIJiiiiEEENS1_10collective13CollectiveMmaINS1_34MainloopSm90TmaGmmaWarpSpecializedILi3ENS5_IJNS4_1CILi1EEESB_SB_EEENS1_32KernelTmaWarpSpecializedPingpongEEENS5_IJNSA_ILi64EEENSA_ILi128EEESF_EEENS_10bfloat16_tENS5_IJlSB_lEEESI_SJ_NS4_8TiledMMAINS4_8MMA_AtomIJNS4_4SM904GMMA28MMA_64x128x16_F32BF16BF16_SSILNSN_5MajorE0ELSP_0ELNSN_7ScaleInE1ELSQ_1EEEEEENS4_6LayoutISC_NS5_IJNSA_ILi0EEESU_SU_EEEEENS5_IJNS4_10UnderscoreESX_SX_EEEEENS4_13SM90_TMA_LOADENS4_14ComposedLayoutINS4_7SwizzleILi3ELi4ELi3EEENS4_18smem_ptr_flag_bitsILi16EEENST_INS5_IJNSA_ILi8EEESF_EEENS5_IJSF_SB_EEEEEEEvNS4_8identityES10_S1A_vS1B_EENS_8epilogue10collective6detail29Sm90TmaWarpSpecializedAdapterINS1E_15DefaultEpilogueISI_SJ_SJ_NS1D_6thread17LinearCombinationISI_Li1EffLNS1I_9ScaleType4KindE0ELNS_15FloatRoundStyleE2ESI_EENS1_15EpilogueDefaultEEEEEvvEEEEvNT_6ParamsE,@"STO_CUDA_ENTRY STV_DEFAULT"
_ZN7cutlass13device_kernelINS_4gemm6kernel13GemmUniversalIN4cute5tupleIJiiiiEEENS1_10collective13CollectiveMmaINS1_34MainloopSm90TmaGmmaWarpSpecializedILi3ENS5_IJNS4_1CILi1EEESB_SB_EEENS1_32KernelTmaWarpSpecializedPingpongEEENS5_IJNSA_ILi64EEENSA_ILi128EEESF_EEENS_10bfloat16_tENS5_IJlSB_lEEESI_SJ_NS4_8TiledMMAINS4_8MMA_AtomIJNS4_4SM904GMMA28MMA_64x128x16_F32BF16BF16_SSILNSN_5MajorE0ELSP_0ELNSN_7ScaleInE1ELSQ_1EEEEEENS4_6LayoutISC_NS5_IJNSA_ILi0EEESU_SU_EEEEENS5_IJNS4_10UnderscoreESX_SX_EEEEENS4_13SM90_TMA_LOADENS4_14ComposedLayoutINS4_7SwizzleILi3ELi4ELi3EEENS4_18smem_ptr_flag_bitsILi16EEENST_INS5_IJNSA_ILi8EEESF_EEENS5_IJSF_SB_EEEEEEEvNS4_8identityES10_S1A_vS1B_EENS_8epilogue10collective6detail29Sm90TmaWarpSpecializedAdapterINS1E_15DefaultEpilogueISI_SJ_SJ_NS1D_6thread17LinearCombinationISI_Li1EffLNS1I_9ScaleType4KindE0ELNS_15FloatRoundStyleE2ESI_EENS1_15EpilogueDefaultEEEEEvvEEEEvNT_6ParamsE:
[----:B------:R-:W0:Y:S02]  /*0000*/  LDC R1, c[0x0][0x28] ;  /* 0x00000a00ff017b82 */ /* 0x000e240000000800 */
[----:B0-----:R-:W-:Y:S01]  /*0010*/  VIADD R1, R1, 0xfffffff8 ;  /* 0xfffffff801017836 */ /* 0x001fe20000000000 */
[----:B------:R-:W0:Y:S01]  /*0020*/  S2R R4, SR_TID.X ;  /* 0x0000000000047919 */ /* 0x000e220000002100 */
[----:B------:R-:W-:Y:S01]  /*0030*/  ELECT P0, URZ, PT ;  /* 0x00000000003f782f */ /* 0x000fe20003800000 */
[----:B------:R-:W-:Y:S01]  /*0040*/  BSSY B0, `(.L_x_0) ;  /* 0x000000f000007945 */ /* 0x000fe20003800000 */
[--C-:B0-----:R-:W-:Y:S02]  /*0050*/  SHF.R.U32.HI R0, RZ, 0x5, R4.reuse ;  /* 0x00000005ff007819 */ /* 0x101fe40000011604 */
[----:B------:R-:W-:-:S03]  /*0060*/  SHF.R.U32.HI R5, RZ, 0x7, R4 ;  /* 0x00000007ff057819 */ /* 0x000fc60000011604 */
[----:B------:R-:W0:Y:S04]  /*0070*/  SHFL.IDX PT, R2, R0, RZ, 0x1f ;  /* 0x00001fff00027589 */ /* 0x000e2800000e0000 */
[----:B------:R1:W2:Y:S01]  /*0080*/  SHFL.IDX PT, R7, R5, RZ, 0x1f ;  /* 0x00001fff05077589 */ /* 0x0002a200000e0000 */
[----:B0-----:R-:W-:-:S13]  /*0090*/  ISETP.NE.OR P0, PT, R2, RZ, !P0 ;  /* 0x000000ff0200720c */ /* 0x001fda0004705670 */
[----:B-12---:R-:W-:Y:S05]  /*00a0*/  @P0 BRA `(.L_x_1) ;  /* 0x0000000000200947 */ /* 0x006fea0003800000 */
[----:B------:R-:W-:Y:S02]  /*00b0*/  ULDC.64 UR4, c[0x0][0x198] ;  /* 0x0000660000047ab9 */ /* 0x000fe40000000a00 */
[----:B------:R-:W-:Y:S02]  /*00c0*/  UIADD3 UR6, UP0, UR4, 0xf0, URZ ;  /* 0x000000f004067890 */ /* 0x000fe4000ff1e03f */
[----:B------:R-:W-:Y:S02]  /*00d0*/  UIADD3 UR4, UP1, UR4, 0x1f0, URZ ;  /* 0x000001f004047890 */ /* 0x000fe4000ff3e03f */
[----:B------:R-:W-:Y:S02]  /*00e0*/  UIADD3.X UR7, URZ, UR5, URZ, UP0, !UPT ;  /* 0x000000053f077290 */ /* 0x000fe400087fe43f */
[----:B------:R-:W-:-:S07]  /*00f0*/  UIADD3.X UR5, URZ, UR5, URZ, UP1, !UPT ;  /* 0x000000053f057290 */ /* 0x000fce0008ffe43f */
[----:B------:R0:W-:Y:S02]  /*0100*/  UTMACCTL.PF [UR6] ;  /* 0x00000000060079b9 */ /* 0x0001e40008040000 */
[----:B------:R0:W-:Y:S02]  /*0110*/  UTMACCTL.PF [UR4] ;  /* 0x00000000040079b9 */ /* 0x0001e40008040000 */
[----:B0-----:R-:W-:Y:S01]  /*0120*/  NOP ;  /* 0x0000000000007918 */ /* 0x001fe20000000000 */
.L_x_1:
[----:B------:R-:W-:Y:S05]  /*0130*/  BSYNC B0 ;  /* 0x0000000000007941 */ /* 0x000fea0003800000 */
.L_x_0:
[----:B------:R-:W0:Y:S02]  /*0140*/  SHFL.IDX PT, R3, R0, RZ, 0x1f ;  /* 0x00001fff00037589 */ /* 0x000e2400000e0000 */
[----:B0-----:R-:W-:-:S13]  /*0150*/  ISETP.NE.AND P0, PT, R3, RZ, PT ;  /* 0x000000ff0300720c */ /* 0x001fda0003f05270 */
[----:B------:R-:W-:Y:S05]  /*0160*/  @P0 BRA `(.L_x_2) ;  /* 0x0000000000500947 */ /* 0x000fea0003800000 */
[----:B------:R-:W0:Y:S01]  /*0170*/  S2UR UR8, SR_CgaCtaId ;  /* 0x00000000000879c3 */ /* 0x000e220000008800 */
[----:B------:R-:W-:Y:S01]  /*0180*/  UMOV UR4, 0x400 ;  /* 0x0000040000047882 */ /* 0x000fe20000000000 */
[----:B------:R-:W-:Y:S01]  /*0190*/  UMOV UR5, 0x1 ;  /* 0x0000000100057882 */ /* 0x000fe20000000000 */
[----:B------:R-:W-:Y:S01]  /*01a0*/  UMOV UR6, 0x80 ;  /* 0x0000008000067882 */ /* 0x000fe20000000000 */
[----:B------:R-:W-:Y:S01]  /*01b0*/  ELECT P0, URZ, PT ;  /* 0x00000000003f782f */ /* 0x000fe20003800000 */
[----:B------:R-:W-:-:S04]  /*01c0*/  UIADD3 UR6, -UR6, 0x100000, URZ ;  /* 0x0010000006067890 */ /* 0x000fc8000fffe13f */
[----:B------:R-:W-:Y:S02]  /*01d0*/  USHF.L.U32 UR7, UR6, 0xb, URZ ;  /* 0x0000000b06077899 */ /* 0x000fe4000800063f */
[----:B------:R-:W-:Y:S02]  /*01e0*/  USHF.L.U32 UR6, UR6, 0x1, URZ ;  /* 0x0000000106067899 */ /* 0x000fe4000800063f */
[----:B0-----:R-:W-:Y:S02]  /*01f0*/  ULEA UR8, UR8, UR4, 0x18 ;  /* 0x0000000408087291 */ /* 0x001fe4000f8ec03f */
[----:B------:R-:W-:-:S04]  /*0200*/  UIADD3 UR4, -UR5, 0x100000, URZ ;  /* 0x0010000005047890 */ /* 0x000fc8000fffe13f */
[----:B------:R-:W-:Y:S02]  /*0210*/  USHF.L.U32 UR5, UR4, 0xb, URZ ;  /* 0x0000000b04057899 */ /* 0x000fe4000800063f */
[----:B------:R-:W-:Y:S01]  /*0220*/  USHF.L.U32 UR4, UR4, 0x1, URZ ;  /* 0x0000000104047899 */ /* 0x000fe2000800063f */
[----:B------:R-:W0:Y:S11]  /*0230*/  FENCE.VIEW.ASYNC.S ;  /* 0x00000000000073c6 */ /* 0x000e360000000000 */
[----:B0-----:R0:W1:Y:S01]  /*0240*/  SYNCS.EXCH.64 URZ, [UR8], UR4 ;  /* 0x00000004083f75b2 */ /* 0x0010620008000100 */
[----:B------:R0:W2:Y:S01]  /*0250*/  SYNCS.EXCH.64 URZ, [UR8+0x18], UR6 ;  /* 0x00001806083f75b2 */ /* 0x0000a20008000100 */
[----:B------:R0:W3:Y:S01]  /*0260*/  SYNCS.EXCH.64 URZ, [UR8+0x8], UR4 ;  /* 0x00000804083f75b2 */ /* 0x0000e20008000100 */
[----:B------:R0:W4:Y:S01]  /*0270*/  SYNCS.EXCH.64 URZ, [UR8+0x20], UR6 ;  /* 0x00002006083f75b2 */ /* 0x0001220008000100 */
[----:B------:R0:W0:Y:S01]  /*0280*/  SYNCS.EXCH.64 URZ, [UR8+0x10], UR4 ;  /* 0x00001004083f75b2 */ /* 0x0000220008000100 */
[----:B------:R0:W0:Y:S01]  /*0290*/  SYNCS.EXCH.64 URZ, [UR8+0x28], UR6 ;  /* 0x00002806083f75b2 */ /* 0x0000220008000100 */
[----:B------:R-:W-:Y:S01]  /*02a0*/  NOP ;  /* 0x0000000000007918 */ /* 0x000fe20000000000 */
.L_x_2:
[----:B------:R-:W5:Y:S01]  /*02b0*/  SHFL.IDX PT, R6, R0, RZ, 0x1f ;  /* 0x00001fff00067589 */ /* 0x000f6200000e0000 */
[----:B------:R-:W-:Y:S01]  /*02c0*/  ELECT P0, URZ, PT ;  /* 0x00000000003f782f */ /* 0x000fe20003800000 */
[----:B------:R-:W-:Y:S01]  /*02d0*/  NOP ;  /* 0x0000000000007918 */ /* 0x000fe20000000000 */
[----:B------:R-:W-:Y:S01]  /*02e0*/  ELECT P1, URZ, PT ;  /* 0x00000000003f782f */ /* 0x000fe20003820000 */
[----:B------:R-:W1:Y:S01]  /*02f0*/  SHFL.IDX PT, R3, R0, RZ, 0x1f ;  /* 0x00001fff00037589 */ /* 0x000e6200000e0000 */
[----:B0-----:R-:W-:Y:S01]  /*0300*/  UMOV UR4, 0x20 ;  /* 0x0000002000047882 */ /* 0x001fe20000000000 */
[----:B------:R-:W-:Y:S01]  /*0310*/  UMOV UR11, 0x80 ;  /* 0x00000080000b7882 */ /* 0x000fe20000000000 */
[----:B------:R-:W-:Y:S01]  /*0320*/  NOP ;  /* 0x0000000000007918 */ /* 0x000fe20000000000 */
[----:B------:R-:W0:Y:S01]  /*0330*/  SHFL.IDX PT, R5, R5, RZ, 0x1f ;  /* 0x00001fff05057589 */ /* 0x000e2200000e0000 */
[C---:B------:R-:W-:Y:S01]  /*0340*/  VIADD R31, R7.reuse, 0xffffffff ;  /* 0xffffffff071f7836 */ /* 0x040fe20000000000 */
[----:B------:R-:W-:Y:S01]  /*0350*/  ULDC.64 UR36, c[0x0][0x208] ;  /* 0x0000820000247ab9 */ /* 0x000fe20000000a00 */
[----:B------:R-:W-:-:S03]  /*0360*/  ISETP.NE.AND P2, PT, R7, RZ, PT ;  /* 0x000000ff0700720c */ /* 0x000fc60003f45270 */
[----:B------:R-:W-:Y:S02]  /*0370*/  ISETP.GE.U32.AND P3, PT, R31, 0x2, PT ;  /* 0x000000021f00780c */ /* 0x000fe40003f66070 */
[----:B-----5:R-:W-:Y:S02]  /*0380*/  ISETP.NE.OR P0, PT, R6, RZ, !P0 ;  /* 0x000000ff0600720c */ /* 0x020fe40004705670 */
[----:B-1----:R-:W-:Y:S02]  /*0390*/  ISETP.NE.OR P1, PT, R3, RZ, !P1 ;  /* 0x000000ff0300720c */ /* 0x002fe40004f25670 */
[----:B------:R-:W-:Y:S02]  /*03a0*/  SHF.R.S32.HI R3, RZ, 0x1f, R2 ;  /* 0x0000001fff037819 */ /* 0x000fe40000011402 */
[----:B0-----:R-:W-:Y:S02]  /*03b0*/  R2UR UR43, R5 ;  /* 0x00000000052b72ca */ /* 0x001fe400000e0000 */
[----:B------:R-:W-:-:S05]  /*03c0*/  LEA.HI R3, R3, R2, RZ, 0x2 ;  /* 0x0000000203037211 */ /* 0x000fca00078f10ff */
[----:B------:R-:W-:Y:S01]  /*03d0*/  VOTEU.ALL UP0, P0 ;  /* 0x00000000003f7886 */ /* 0x000fe20000000000 */
[----:B------:R-:W-:Y:S01]  /*03e0*/  LOP3.LUT R3, R3, 0xfffffffc, RZ, 0xc0, !PT ;  /* 0xfffffffc03037812 */ /* 0x000fe200078ec0ff */
[----:B------:R-:W-:-:S03]  /*03f0*/  VOTEU.ALL UP1, P1 ;  /* 0x00000000003f7886 */ /* 0x000fc60000820000 */
[----:B------:R-:W0:Y:S01]  /*0400*/  @!UP0 S2UR UR7, SR_CgaCtaId ;  /* 0x00000000000789c3 */ /* 0x000e220000008800 */
[----:B------:R-:W-:Y:S01]  /*0410*/  @!UP0 UMOV UR6, 0x400 ;  /* 0x0000040000068882 */ /* 0x000fe20000000000 */
[----:B------:R-:W-:-:S04]  /*0420*/  @!UP0 UIADD3 UR4, -UR4, 0x100000, URZ ;  /* 0x0010000004048890 */ /* 0x000fc8000fffe13f */
[----:B------:R-:W-:Y:S02]  /*0430*/  @!UP0 USHF.L.U32 UR5, UR4, 0xb, URZ ;  /* 0x0000000b04058899 */ /* 0x000fe4000800063f */
[----:B------:R-:W-:Y:S01]  /*0440*/  @!UP0 USHF.L.U32 UR4, UR4, 0x1, URZ ;  /* 0x0000000104048899 */ /* 0x000fe2000800063f */
[----:B------:R-:W-:Y:S01]  /*0450*/  IMAD.IADD R14, R2, 0x1, -R3 ;  /* 0x00000001020e7824 */ /* 0x000fe200078e0a03 */
[----:B------:R-:W-:Y:S01]  /*0460*/  @!UP1 UMOV UR9, 0x400 ;  /* 0x0000040000099882 */ /* 0x000fe20000000000 */
[----:B------:R-:W-:Y:S01]  /*0470*/  VOTEU.ALL UP2, P1 ;  /* 0x00000000003f7886 */ /* 0x000fe20000840000 */
[----:B------:R-:W-:Y:S01]  /*0480*/  VOTEU.ALL UP3, P1 ;  /* 0x00000000003f7886 */ /* 0x000fe20000860000 */
[----:B------:R-:W-:Y:S01]  /*0490*/  VOTEU.ALL UP4, P1 ;  /* 0x00000000003f7886 */ /* 0x000fe20000880000 */
[----:B------:R-:W1:Y:S01]  /*04a0*/  @!UP1 S2UR UR10, SR_CgaCtaId ;  /* 0x00000000000a99c3 */ /* 0x000e620000008800 */
[----:B------:R-:W-:Y:S01]  /*04b0*/  VOTEU.ALL UP5, P1 ;  /* 0x00000000003f7886 */ /* 0x000fe200008a0000 */
[----:B------:R-:W-:-:S04]  /*04c0*/  SHF.R.S32.HI R3, RZ, 0x1f, R4 ;  /* 0x0000001fff037819 */ /* 0x000fc80000011404 */
[----:B------:R-:W-:-:S04]  /*04d0*/  LEA.HI R3, R3, R4, RZ, 0x7 ;  /* 0x0000000403037211 */ /* 0x000fc800078f38ff */
[----:B------:R-:W-:-:S05]  /*04e0*/  LOP3.LUT R3, R3, 0xffffff80, RZ, 0xc0, !PT ;  /* 0xffffff8003037812 */ /* 0x000fca00078ec0ff */
[----:B------:R-:W-:Y:S01]  /*04f0*/  IMAD.IADD R5, R4, 0x1, -R3 ;  /* 0x0000000104057824 */ /* 0x000fe200078e0a03 */
[----:B0-----:R-:W-:Y:S02]  /*0500*/  @!UP0 ULEA UR8, UR7, UR6, 0x18 ;  /* 0x0000000607088291 */ /* 0x001fe4000f8ec03f */
[----:B------:R-:W-:-:S04]  /*0510*/  @!UP1 UIADD3 UR6, -UR11, 0x100000, URZ ;  /* 0x001000000b069890 */ /* 0x000fc8000fffe13f */
[----:B------:R-:W-:Y:S02]  /*0520*/  @!UP1 USHF.L.U32 UR7, UR6, 0xb, URZ ;  /* 0x0000000b06079899 */ /* 0x000fe4000800063f */
[----:B------:R-:W-:Y:S01]  /*0530*/  @!UP1 USHF.L.U32 UR6, UR6, 0x1, URZ ;  /* 0x0000000106069899 */ /* 0x000fe2000800063f */
[----:B------:R-:W-:Y:S01]  /*0540*/  VOTEU.ALL UP0, P0 ;  /* 0x00000000003f7886 */ /* 0x000fe20000000000 */
[----:B-1----:R-:W-:Y:S01]  /*0550*/  @!UP1 ULEA UR9, UR10, UR9, 0x18 ;  /* 0x000000090a099291 */ /* 0x002fe2000f8ec03f */
[----:B------:R-:W-:Y:S02]  /*0560*/  VOTEU.ALL UP1, P0 ;  /* 0x00000000003f7886 */ /* 0x000fe40000020000 */
[----:B------:R-:W-:Y:S01]  /*0570*/  ULDC.64 UR10, c[0x0][0x598] ;  /* 0x00016600000a7ab9 */ /* 0x000fe20000000a00 */
[----:B------:R-:W-:Y:S01]  /*0580*/  ISETP.NE.AND P0, PT, R14, 0x3, PT ;  /* 0x000000030e00780c */ /* 0x000fe20003f05270 */
[----:B------:R-:W0:Y:S02]  /*0590*/  FENCE.VIEW.ASYNC.S ;  /* 0x00000000000073c6 */ /* 0x000e240000000000 */
[----:B0-----:R0:W2:Y:S01]  /*05a0*/  @!UP0 SYNCS.EXCH.64 URZ, [UR8+0x60], UR4 ;  /* 0x00006004083f85b2 */ /* 0x0010a20008000100 */
[----:B------:R-:W-:-:S02]  /*05b0*/  ISETP.NE.U32.AND P1, PT, RZ, UR10, PT ;  /* 0x0000000aff007c0c */ /* 0x000fc4000bf25070 */
[----:B------:R-:W-:Y:S02]  /*05c0*/  ISETP.EQ.OR P0, PT, R14, RZ, !P0 ;  /* 0x000000ff0e00720c */ /* 0x000fe40004702670 */
[----:B------:R-:W-:Y:S02]  /*05d0*/  ISETP.NE.AND.EX P1, PT, RZ, UR11, PT, P1 ;  /* 0x0000000bff007c0c */ /* 0x000fe4000bf25310 */
[----:B------:R-:W-:-:S04]  /*05e0*/  ISETP.EQ.AND P0, PT, R7, RZ, P0 ;  /* 0x000000ff0700720c */ /* 0x000fc80000702270 */
[----:B------:R-:W-:-:S04]  /*05f0*/  SEL R23, RZ, 0x1, !P0 ;  /* 0x00000001ff177807 */ /* 0x000fc80004000000 */
[----:B------:R-:W-:Y:S01]  /*0600*/  SEL R23, R23, 0x2, P3 ;  /* 0x0000000217177807 */ /* 0x000fe20001800000 */
[----:B------:R0:W2:Y:S01]  /*0610*/  @!UP1 SYNCS.EXCH.64 URZ, [UR8+0x68], UR4 ;  /* 0x00006804083f95b2 */ /* 0x0000a20008000100 */
[----:B------:R-:W-:Y:S01]  /*0620*/  NOP ;  /* 0x0000000000007918 */ /* 0x000fe20000000000 */
[----:B------:R0:W2:Y:S01]  /*0630*/  @!UP2 SYNCS.EXCH.64 URZ, [UR9+0x40], UR6 ;  /* 0x00004006093fa5b2 */ /* 0x0000a20008000100 */
[----:B------:R0:W2:Y:S01]  /*0640*/  @!UP3 SYNCS.EXCH.64 URZ, [UR9+0x48], UR6 ;  /* 0x00004806093fb5b2 */ /* 0x0000a20008000100 */
[----:B------:R0:W2:Y:S01]  /*0650*/  @!UP4 SYNCS.EXCH.64 URZ, [UR9+0x50], UR6 ;  /* 0x00005006093fc5b2 */ /* 0x0000a20008000100 */
[----:B------:R0:W2:Y:S01]  /*0660*/  @!UP5 SYNCS.EXCH.64 URZ, [UR9+0x58], UR6 ;  /* 0x00005806093fd5b2 */ /* 0x0000a20008000100 */
[----:B------:R-:W-:Y:S01]  /*0670*/  NOP ;  /* 0x0000000000007918 */ /* 0x000fe20000000000 */
[----:B--234-:R-:W-:Y:S06]  /*0680*/  BAR.SYNC.DEFER_BLOCKING 0x0 ;  /* 0x0000000000007b1d */ /* 0x01cfec0000010000 */
[----:B0-----:R-:W-:Y:S05]  /*0690*/  @!P1 BRA `(.L_x_3) ;  /* 0x00000000001c9947 */ /* 0x001fea0003800000 */
[----:B------:R-:W0:Y:S02]  /*06a0*/  LDC.64 R2, c[0x0][0x598] ;  /* 0x00016600ff027b82 */ /* 0x000e240000000a00 */
[----:B0-----:R-:W2:Y:S02]  /*06b0*/  LDG.E.64 R2, desc[UR36][R2.64] ;  /* 0x0000002402027981 */ /* 0x001ea4000c1e1b00 */
[----:B--2---:R-:W-:-:S04]  /*06c0*/  ISETP.NE.U32.AND P0, PT, R2, RZ, PT ;  /* 0x000000ff0200720c */ /* 0x004fc80003f05070 */
[----:B------:R-:W-:-:S13]  /*06d0*/  ISETP.NE.AND.EX P0, PT, R3, RZ, PT, P0 ;  /* 0x000000ff0300720c */ /* 0x000fda0003f05300 */
[----:B------:R-:W-:Y:S05]  /*06e0*/  @!P0 BRA `(.L_x_3) ;  /* 0x0000000000088947 */ /* 0x000fea0003800000 */
[----:B------:R1:W5:Y:S01]  /*06f0*/  LD.E R88, desc[UR36][R2.64] ;  /* 0x0000002402587980 */ /* 0x000362000c101900 */
[----:B------:R-:W-:Y:S05]  /*0700*/  BRA `(.L_x_4) ;  /* 0x0000000000247947 */ /* 0x000fea0003800000 */
.L_x_3:
[----:B------:R-:W-:Y:S02]  /*0710*/  ULDC.64 UR4, c[0x0][0x588] ;  /* 0x0001620000047ab9 */ /* 0x000fe40000000a00 */
[----:B------:R-:W-:-:S04]  /*0720*/  ISETP.NE.U32.AND P0, PT, RZ, UR4, PT ;  /* 0x00000004ff007c0c */ /* 0x000fc8000bf05070 */
[----:B------:R-:W-:-:S13]  /*0730*/  ISETP.NE.AND.EX P0, PT, RZ, UR5, PT, P0 ;  /* 0x00000005ff007c0c */ /* 0x000fda000bf05300 */
[----:B------:R-:W-:Y:S05]  /*0740*/  @!P0 BRA `(.L_x_5) ;  /* 0x00000000000c8947 */ /* 0x000fea0003800000 */
[----:B------:R-:W0:Y:S02]  /*0750*/  LDC.64 R88, c[0x0][0x588] ;  /* 0x00016200ff587b82 */ /* 0x000e240000000a00 */
[----:B0-----:R0:W5:Y:S01]  /*0760*/  LDG.E R88, desc[UR36][R88.64] ;  /* 0x0000002458587981 */ /* 0x001162000c1e1900 */
[----:B------:R-:W-:Y:S05]  /*0770*/  BRA `(.L_x_4) ;  /* 0x0000000000087947 */ /* 0x000fea0003800000 */
.L_x_5:
[----:B------:R-:W-:Y:S02]  /*0780*/  ULDC UR4, c[0x0][0x580] ;  /* 0x0001600000047ab9 */ /* 0x000fe40000000800 */
[----:B------:R-:W-:-:S07]  /*0790*/  IMAD.U32 R88, RZ, RZ, UR4 ;  /* 0x00000004ff587e24 */ /* 0x000fce000f8e00ff */
.L_x_4:
[----:B------:R-:W-:Y:S02]  /*07a0*/  ULDC.64 UR4, c[0x0][0x5a0] ;  /* 0x0001680000047ab9 */ /* 0x000fe40000000a00 */
[----:B------:R-:W-:-:S04]  /*07b0*/  ISETP.NE.U32.AND P0, PT, RZ, UR4, PT ;  /* 0x00000004ff007c0c */ /* 0x000fc8000bf05070 */
[----:B------:R-:W-:-:S13]  /*07c0*/  ISETP.NE.AND.EX P0, PT, RZ, UR5, PT, P0 ;  /* 0x00000005ff007c0c */ /* 0x000fda000bf05300 */
[----:B------:R-:W-:Y:S05]  /*07d0*/  @!P0 BRA `(.L_x_6) ;  /* 0x00000000001c8947 */ /* 0x000fea0003800000 */
[----:B-1----:R-:W1:Y:S02]  /*07e0*/  LDC.64 R2, c[0x0][0x5a0] ;  /* 0x00016800ff027b82 */ /* 0x002e640000000a00 */
[----:B-1----:R-:W2:Y:S02]  /*07f0*/  LDG.E.64 R2, desc[UR36][R2.64] ;  /* 0x0000002402027981 */ /* 0x002ea4000c1e1b00 */
[----:B--2---:R-:W-:-:S04]  /*0800*/  ISETP.NE.U32.AND P0, PT, R2, RZ, PT ;  /* 0x000000ff0200720c */ /* 0x004fc80003f05070 */
[----:B------:R-:W-:-:S13]  /*0810*/  ISETP.NE.AND.EX P0, PT, R3, RZ, PT, P0 ;  /* 0x000000ff0300720c */ /* 0x000fda0003f05300 */
[----:B------:R-:W-:Y:S05]  /*0820*/  @!P0 BRA `(.L_x_6) ;  /* 0x0000000000088947 */ /* 0x000fea0003800000 */
[----:B0-----:R2:W5:Y:S01]  /*0830*/  LD.E R89, desc[UR36][R2.64] ;  /* 0x0000002402597980 */ /* 0x001562000c101900 */
[----:B------:R-:W-:Y:S05]  /*0840*/  BRA `(.L_x_7) ;  /* 0x0000000000247947 */ /* 0x000fea0003800000 */
.L_x_6:
[----:B------:R-:W-:Y:S02]  /*0850*/  ULDC.64 UR4, c[0x0][0x590] ;  /* 0x0001640000047ab9 */ /* 0x000fe40000000a00 */
[----:B------:R-:W-:-:S04]  /*0860*/  ISETP.NE.U32.AND P0, PT, RZ, UR4, PT ;  /* 0x00000004ff007c0c */ /* 0x000fc8000bf05070 */
[----:B------:R-:W-:-:S13]  /*0870*/  ISETP.NE.AND.EX P0, PT, RZ, UR5, PT, P0 ;  /* 0x00000005ff007c0c */ /* 0x000fda000bf05300 */
[----:B------:R-:W-:Y:S05]  /*0880*/  @!P0 BRA `(.L_x_8) ;  /* 0x00000000000c8947 */ /* 0x000fea0003800000 */
[----:B-1----:R-:W0:Y:S02]  /*0890*/  LDC.64 R2, c[0x0][0x590] ;  /* 0x00016400ff027b82 */ /* 0x002e240000000a00 */
[----:B0-----:R0:W5:Y:S01]  /*08a0*/  LDG.E R89, desc[UR36][R2.64] ;  /* 0x0000002402597981 */ /* 0x001162000c1e1900 */
[----:B------:R-:W-:Y:S05]  /*08b0*/  BRA `(.L_x_7) ;  /* 0x0000000000087947 */ /* 0x000fea0003800000 */
.L_x_8:
[----:B------:R-:W-:Y:S02]  /*08c0*/  ULDC UR4, c[0x0][0x584] ;  /* 0x0001610000047ab9 */ /* 0x000fe40000000800 */
[----:B0-----:R-:W-:-:S07]  /*08d0*/  IMAD.U32 R89, RZ, RZ, UR4 ;  /* 0x00000004ff597e24 */ /* 0x001fce000f8e00ff */
.L_x_7:
[----:B012---:R-:W0:Y:S01]  /*08e0*/  LDC R2, c[0x0][0x65c] ;  /* 0x00019700ff027b82 */ /* 0x007e220000000800 */
[----:B------:R-:W1:Y:S01]  /*08f0*/  S2R R15, SR_CTAID.Y ;  /* 0x00000000000f7919 */ /* 0x000e620000002600 */
[----:B------:R-:W-:Y:S01]  /*0900*/  ULDC UR6, c[0x0][0x28c] ;  /* 0x0000a30000067ab9 */ /* 0x000fe20000000800 */
[----:B------:R-:W-:Y:S01]  /*0910*/  ISETP.NE.AND P0, PT, R7, 0x2, PT ;  /* 0x000000020700780c */ /* 0x000fe20003f05270 */
[----:B------:R-:W-:Y:S01]  /*0920*/  UIADD3 UR6, UR6, 0x3f, URZ ;  /* 0x0000003f06067890 */ /* 0x000fe2000fffe03f */
[----:B------:R-:W2:Y:S01]  /*0930*/  S2R R6, SR_CTAID.X ;  /* 0x0000000000067919 */ /* 0x000ea20000002500 */
[----:B------:R-:W-:Y:S01]  /*0940*/  UMOV UR38, URZ ;  /* 0x0000003f00267c82 */ /* 0x000fe20008000000 */
[----:B------:R-:W-:Y:S01]  /*0950*/  UMOV UR39, URZ ;  /* 0x0000003f00277c82 */ /* 0x000fe20008000000 */
[----:B------:R-:W-:Y:S01]  /*0960*/  USHF.R.S32.HI UR7, URZ, 0x1f, UR6 ;  /* 0x0000001f3f077899 */ /* 0x000fe20008011406 */
[----:B------:R-:W-:-:S03]  /*0970*/  ULDC.64 UR8, c[0x0][0x650] ;  /* 0x0001940000087ab9 */ /* 0x000fc60000000a00 */
[----:B------:R-:W-:-:S04]  /*0980*/  ULEA.HI UR7, UR7, UR6, URZ, 0x6 ;  /* 0x0000000607077291 */ /* 0x000fc8000f8f303f */
[----:B------:R-:W-:Y:S01]  /*0990*/  USHF.R.S32.HI UR40, URZ, 0x6, UR7 ;  /* 0x000000063f287899 */ /* 0x000fe20008011407 */
[----:B0-----:R-:W-:-:S13]  /*09a0*/  ISETP.NE.AND P1, PT, R2, 0x1, PT ;  /* 0x000000010200780c */ /* 0x001fda0003f25270 */
[----:B------:R-:W2:Y:S01]  /*09b0*/  @P1 LDC R17, c[0x0][0x10] ;  /* 0x00000400ff111b82 */ /* 0x000ea20000000800 */
[----:B-1----:R-:W-:Y:S02]  /*09c0*/  @P1 IMAD.MOV.U32 R8, RZ, RZ, R15 ;  /* 0x000000ffff081224 */ /* 0x002fe400078e000f */
[----:B------:R-:W-:Y:S02]  /*09d0*/  @P1 IMAD.MOV.U32 R9, RZ, RZ, RZ ;  /* 0x000000ffff091224 */ /* 0x000fe400078e00ff */
[----:B------:R-:W-:-:S03]  /*09e0*/  @P1 IMAD.MOV.U32 R7, RZ, RZ, RZ ;  /* 0x000000ffff071224 */ /* 0x000fc600078e00ff */
[----:B------:R-:W0:Y:S01]  /*09f0*/  @!P1 LDC R3, c[0x0][0xc] ;  /* 0x00000300ff039b82 */ /* 0x000e220000000800 */
[----:B------:R-:W-:Y:S01]  /*0a00*/  ULDC UR4, c[0x0][0xc] ;  /* 0x0000030000047ab9 */ /* 0x000fe20000000800 */
[----:B------:R-:W-:Y:S02]  /*0a10*/  ULDC UR5, c[0x0][0x10] ;  /* 0x0000040000057ab9 */ /* 0x000fe40000000800 */
[----:B------:R-:W-:-:S04]  /*0a20*/  UIMAD.WIDE.U32 UR4, UR4, UR5, URZ ;  /* 0x00000005040472a5 */ /* 0x000fc8000f8e003f */
[----:B------:R-:W1:Y:S01]  /*0a30*/  LDC R0, c[0x0][0x14] ;  /* 0x00000500ff007b82 */ /* 0x000e620000000800 */
[----:B--2---:R-:W-:-:S04]  /*0a40*/  @P1 IMAD.WIDE.U32 R16, R6, R17, R8 ;  /* 0x0000001106101225 */ /* 0x004fc800078e0008 */
[----:B------:R-:W-:Y:S02]  /*0a50*/  @P1 IMAD.IADD R17, R17, 0x1, R7 ;  /* 0x0000000111111824 */ /* 0x000fe400078e0207 */
[----:B------:R-:W-:Y:S02]  /*0a60*/  IMAD.MOV.U32 R7, RZ, RZ, RZ ;  /* 0x000000ffff077224 */ /* 0x000fe400078e00ff */
[----:B0-----:R-:W-:-:S04]  /*0a70*/  @!P1 IMAD.WIDE.U32 R8, R3, R15, R6 ;  /* 0x0000000f03089225 */ /* 0x001fc800078e0006 */
[----:B------:R-:W-:Y:S02]  /*0a80*/  @!P1 IMAD.MOV.U32 R16, RZ, RZ, R8 ;  /* 0x000000ffff109224 */ /* 0x000fe400078e0008 */
[----:B-1----:R-:W-:-:S04]  /*0a90*/  IMAD.WIDE.U32 R10, R0, UR4, RZ ;  /* 0x00000004000a7c25 */ /* 0x002fc8000f8e00ff */
[----:B------:R-:W-:Y:S01]  /*0aa0*/  IMAD R3, R0, UR5, RZ ;  /* 0x0000000500037c24 */ /* 0x000fe2000f8e02ff */
[----:B------:R0:W-:Y:S01]  /*0ab0*/  STL.64 [R1], R10 ;  /* 0x0000000a01007387 */ /* 0x0001e20000100a00 */
[----:B------:R-:W-:Y:S02]  /*0ac0*/  @!P1 IMAD.MOV.U32 R17, RZ, RZ, R9 ;  /* 0x000000ffff119224 */ /* 0x000fe400078e0009 */
[----:B------:R-:W-:Y:S01]  /*0ad0*/  IMAD.IADD R0, R11, 0x1, R3 ;  /* 0x000000010b007824 */ /* 0x000fe200078e0203 */
[----:B------:R-:W-:Y:S06]  /*0ae0*/  @P0 BRA `(.L_x_9) ;  /* 0x0000000000200947 */ /* 0x000fec0003800000 */
[----:B------:R-:W-:Y:S01]  /*0af0*/  UISETP.GE.U32.AND UP0, UPT, UR40, 0x3, UPT ;  /* 0x000000032800788c */ /* 0x000fe2000bf06070 */
[----:B------:R-:W-:Y:S01]  /*0b00*/  IADD3 R16, P0, R16, R10, RZ ;  /* 0x0000000a10107210 */ /* 0x000fe20007f1e0ff */
[----:B------:R-:W-:Y:S01]  /*0b10*/  UIMAD.WIDE.U32 UR4, UR40, -0x55555555, URZ ;  /* 0xaaaaaaab280478a5 */ /* 0x000fe2000f8e003f */
[----:B------:R-:W-:-:S03]  /*0b20*/  UMOV UR39, URZ ;  /* 0x0000003f00277c82 */ /* 0x000fc60008000000 */
[----:B------:R-:W-:Y:S01]  /*0b30*/  USHF.R.U32.HI UR4, URZ, 0x1, UR5 ;  /* 0x000000013f047899 */ /* 0x000fe20008011605 */
[----:B------:R-:W-:-:S03]  /*0b40*/  IMAD.X R17, R0, 0x1, R17, P0 ;  /* 0x0000000100117824 */ /* 0x000fc600000e0611 */
[----:B------:R-:W-:Y:S02]  /*0b50*/  UIMAD UR38, UR4, -0x3, UR40 ;  /* 0xfffffffd042678a4 */ /* 0x000fe4000f8e0228 */
[----:B------:R-:W-:-:S12]  /*0b60*/  @UP0 ULOP3.LUT UR39, UR4, 0x1, URZ, 0xc0, !UPT ;  /* 0x0000000104270892 */ /* 0x000fd8000f8ec03f */
.L_x_9:
[----:B------:R-:W-:Y:S01]  /*0b70*/  ISETP.GE.U32.AND P0, PT, R16, UR8, PT ;  /* 0x0000000810007c0c */ /* 0x000fe2000bf06070 */
[----:B------:R-:W-:Y:S01]  /*0b80*/  IMAD.MOV.U32 R22, RZ, RZ, -0x1 ;  /* 0xffffffffff167424 */ /* 0x000fe200078e00ff */
[----:B------:R-:W-:Y:S01]  /*0b90*/  PRMT R3, RZ, 0x7610, R3 ;  /* 0x00007610ff037816 */ /* 0x000fe20000000003 */
[----:B------:R-:W-:Y:S01]  /*0ba0*/  IMAD.MOV.U32 R18, RZ, RZ, -0x1 ;  /* 0xffffffffff127424 */ /* 0x000fe200078e00ff */
[----:B------:R-:W-:Y:S01]  /*0bb0*/  ISETP.GE.U32.AND.EX P0, PT, R17, UR9, PT, P0 ;  /* 0x0000000911007c0c */ /* 0x000fe2000bf06100 */
[----:B------:R-:W-:-:S12]  /*0bc0*/  IMAD.MOV.U32 R19, RZ, RZ, -0x1 ;  /* 0xffffffffff137424 */ /* 0x000fd800078e00ff */
[----:B------:R-:W-:Y:S05]  /*0bd0*/  @P0 BRA `(.L_x_10) ;  /* 0x0000000400580947 */ /* 0x000fea0003800000 */
[----:B------:R-:W1:Y:S01]  /*0be0*/  LDC.64 R20, c[0x0][0x628] ;  /* 0x00018a00ff147b82 */ /* 0x000e620000000a00 */
[----:B------:R-:W-:Y:S02]  /*0bf0*/  IMAD.MOV.U32 R8, RZ, RZ, R16 ;  /* 0x000000ffff087224 */ /* 0x000fe400078e0010 */
[----:B------:R-:W-:-:S05]  /*0c00*/  IMAD.MOV.U32 R9, RZ, RZ, R17 ;  /* 0x000000ffff097224 */ /* 0x000fca00078e0011 */
[----:B------:R-:W2:Y:S08]  /*0c10*/  LDC R18, c[0x0][0x630] ;  /* 0x00018c00ff127b82 */ /* 0x000eb00000000800 */
[----:B------:R-:W3:Y:S01]  /*0c20*/  LDC.64 R24, c[0x0][0x620] ;  /* 0x00018800ff187b82 */ /* 0x000ee20000000a00 */
[----:B-1----:R-:W-:-:S04]  /*0c30*/  ISETP.NE.U32.AND P0, PT, R20, RZ, PT ;  /* 0x000000ff1400720c */ /* 0x002fc80003f05070 */
[----:B------:R-:W-:-:S13]  /*0c40*/  ISETP.NE.AND.EX P0, PT, R21, RZ, PT, P0 ;  /* 0x000000ff1500720c */ /* 0x000fda0003f05300 */
[----:B--23--:R-:W-:Y:S05]  /*0c50*/  @!P0 BRA `(.L_x_11) ;  /* 0x0000000000288947 */ /* 0x00cfea0003800000 */
[----:B------:R-:W1:Y:S02]  /*0c60*/  LDC R3, c[0x0][0x634] ;  /* 0x00018d00ff037b82 */ /* 0x000e640000000800 */
[----:B-1----:R-:W-:-:S05]  /*0c70*/  IADD3 R3, P0, R16, R3, RZ ;  /* 0x0000000310037210 */ /* 0x002fca0007f1e0ff */
[----:B------:R-:W-:-:S04]  /*0c80*/  IMAD.X R19, RZ, RZ, R17, P0 ;  /* 0x000000ffff137224 */ /* 0x000fc800000e0611 */
[----:B------:R-:W-:-:S04]  /*0c90*/  IMAD.WIDE.U32 R8, R19, R20, RZ ;  /* 0x0000001413087225 */ /* 0x000fc800078e00ff */
[----:B0-----:R-:W-:-:S04]  /*0ca0*/  IMAD.WIDE.U32 R10, P0, R3, R21, R8 ;  /* 0x00000015030a7225 */ /* 0x001fc80007800008 */
[----:B------:R-:W-:-:S04]  /*0cb0*/  IMAD.WIDE.U32 R8, R3, R20, RZ ;  /* 0x0000001403087225 */ /* 0x000fc800078e00ff */
[----:B------:R-:W-:Y:S01]  /*0cc0*/  IMAD.X R13, RZ, RZ, RZ, P0 ;  /* 0x000000ffff0d7224 */ /* 0x000fe200000e06ff */
[----:B------:R-:W-:Y:S01]  /*0cd0*/  IADD3 RZ, P0, R9, R10, RZ ;  /* 0x0000000a09ff7210 */ /* 0x000fe20007f1e0ff */
[----:B------:R-:W-:-:S04]  /*0ce0*/  IMAD.MOV.U32 R12, RZ, RZ, R11 ;  /* 0x000000ffff0c7224 */ /* 0x000fc800078e000b */
[----:B------:R-:W-:-:S08]  /*0cf0*/  IMAD.WIDE.U32.X R8, R19, R21, R12, P0 ;  /* 0x0000001513087225 */ /* 0x000fd000000e040c */
.L_x_11:
[-CC-:B------:R-:W-:Y:S01]  /*0d00*/  SHF.R.U64 R30, R8, R18.reuse, R9.reuse ;  /* 0x00000012081e7219 */ /* 0x180fe20000001209 */
[----:B------:R-:W1:Y:S01]  /*0d10*/  LDC R12, c[0x0][0x618] ;  /* 0x00018600ff0c7b82 */ /* 0x000e620000000800 */
[----:B------:R-:W-:Y:S01]  /*0d20*/  SHF.R.U32.HI R7, RZ, R18, R9 ;  /* 0x00000012ff077219 */ /* 0x000fe20000011609 */
[----:B------:R-:W-:Y:S01]  /*0d30*/  ULDC UR4, c[0x0][0x150] ;  /* 0x0000540000047ab9 */ /* 0x000fe20000000800 */
[----:B0-----:R-:W-:Y:S02]  /*0d40*/  IADD3 R11, P0, RZ, -R30, RZ ;  /* 0x8000001eff0b7210 */ /* 0x001fe40007f1e0ff */
[----:B------:R-:W-:-:S03]  /*0d50*/  I2FP.F32.U32 R3, R6 ;  /* 0x0000000600037245 */ /* 0x000fc60000201000 */
[----:B------:R-:W0:Y:S01]  /*0d60*/  LDC.64 R26, c[0x0][0x640] ;  /* 0x00019000ff1a7b82 */ /* 0x000e220000000a00 */
[----:B------:R-:W-:Y:S02]  /*0d70*/  IMAD.X R13, RZ, RZ, ~R7, P0 ;  /* 0x000000ffff0d7224 */ /* 0x000fe400000e0e07 */
[----:B------:R-:W-:Y:S01]  /*0d80*/  FMUL R3, R3, UR4 ;  /* 0x0000000403037c20 */ /* 0x000fe20008400000 */
[----:B------:R-:W-:Y:S01]  /*0d90*/  IMAD.WIDE.U32 R8, R11, R24, R16 ;  /* 0x000000180b087225 */ /* 0x000fe200078e0010 */
[----:B------:R-:W-:-:S03]  /*0da0*/  ULDC UR4, c[0x0][0x154] ;  /* 0x0000550000047ab9 */ /* 0x000fc60000000800 */
[----:B------:R-:W-:Y:S01]  /*0db0*/  IMAD R10, R13, R24, RZ ;  /* 0x000000180d0a7224 */ /* 0x000fe200078e02ff */
[----:B------:R-:W2:Y:S01]  /*0dc0*/  LDC R7, c[0x0][0x144] ;  /* 0x00005100ff077b82 */ /* 0x000ea20000000800 */
[----:B------:R-:W3:Y:S02]  /*0dd0*/  F2I.U32.TRUNC.NTZ R3, R3 ;  /* 0x0000000300037305 */ /* 0x000ee4000020f000 */
[----:B------:R-:W-:-:S04]  /*0de0*/  IMAD R11, R11, R25, R10 ;  /* 0x000000190b0b7224 */ /* 0x000fc800078e020a */
[----:B------:R-:W-:Y:S01]  /*0df0*/  IMAD.IADD R9, R9, 0x1, R11 ;  /* 0x0000000109097824 */ /* 0x000fe200078e020b */
[----:B------:R-:W4:Y:S01]  /*0e00*/  LDC R18, c[0x0][0x608] ;  /* 0x00018200ff127b82 */ /* 0x000f220000000800 */
[----:B------:R-:W-:-:S03]  /*0e10*/  IMAD.MOV.U32 R11, RZ, RZ, -0x1 ;  /* 0xffffffffff0b7424 */ /* 0x000fc600078e00ff */
[-C--:B-1----:R-:W-:Y:S02]  /*0e20*/  SHF.R.U64 R22, R8, R12.reuse, R9 ;  /* 0x0000000c08167219 */ /* 0x082fe40000001209 */
[----:B------:R-:W-:Y:S02]  /*0e30*/  I2FP.F32.U32 R8, R15 ;  /* 0x0000000f00087245 */ /* 0x000fe40000201000 */
[----:B------:R-:W1:Y:S01]  /*0e40*/  LDC R24, c[0x0][0x658] ;  /* 0x00019600ff187b82 */ /* 0x000e620000000800 */
[----:B0-----:R-:W-:Y:S01]  /*0e50*/  ISETP.NE.U32.AND P0, PT, R26, RZ, PT ;  /* 0x000000ff1a00720c */ /* 0x001fe20003f05070 */
[----:B---3--:R-:W-:Y:S01]  /*0e60*/  IMAD.MOV R10, RZ, RZ, -R3 ;  /* 0x000000ffff0a7224 */ /* 0x008fe200078e0a03 */
[----:B------:R-:W-:Y:S01]  /*0e70*/  SHF.R.U32.HI R9, RZ, R12, R9 ;  /* 0x0000000cff097219 */ /* 0x000fe20000011609 */
[----:B------:R-:W-:Y:S01]  /*0e80*/  FMUL R8, R8, UR4 ;  /* 0x0000000408087c20 */ /* 0x000fe20008400000 */
[----:B------:R-:W-:-:S03]  /*0e90*/  ISETP.NE.AND.EX P0, PT, R27, RZ, PT, P0 ;  /* 0x000000ff1b00720c */ /* 0x000fc60003f05300 */
[----:B------:R-:W0:Y:S01]  /*0ea0*/  LDC R20, c[0x0][0x148] ;  /* 0x00005200ff147b82 */ /* 0x000e220000000800 */
[----:B--2---:R-:W-:-:S07]  /*0eb0*/  IMAD R3, R7, R10, R6 ;  /* 0x0000000a07037224 */ /* 0x004fce00078e0206 */
[----:B------:R-:W2:Y:S01]  /*0ec0*/  LDC R21, c[0x0][0x600] ;  /* 0x00018000ff157b82 */ /* 0x000ea20000000800 */
[-CC-:B----4-:R-:W-:Y:S02]  /*0ed0*/  SHF.R.U64 R32, R22, R18.reuse, R9.reuse ;  /* 0x0000001216207219 */ /* 0x190fe40000001209 */
[----:B------:R-:W-:Y:S01]  /*0ee0*/  SHF.R.U32.HI R7, RZ, R18, R9 ;  /* 0x00000012ff077219 */ /* 0x000fe20000011609 */
[----:B------:R-:W-:Y:S01]  /*0ef0*/  IMAD.MOV.U32 R9, RZ, RZ, 0x1 ;  /* 0x00000001ff097424 */ /* 0x000fe200078e00ff */
[----:B------:R3:W4:Y:S03]  /*0f00*/  F2I.U32.TRUNC.NTZ R18, R8 ;  /* 0x0000000800127305 */ /* 0x000726000020f000 */
[----:B------:R-:W0:Y:S01]  /*0f10*/  LDC R25, c[0x0][0x648] ;  /* 0x00019200ff197b82 */ /* 0x000e220000000800 */
[-C--:B-1----:R-:W-:Y:S02]  /*0f20*/  SHF.L.U32 R6, R11, R24.reuse, RZ ;  /* 0x000000180b067219 */ /* 0x082fe400000006ff */
[----:B------:R-:W-:-:S02]  /*0f30*/  SHF.R.U64 R34, R32, R24, R7 ;  /* 0x0000001820227219 */ /* 0x000fc40000001207 */
[----:B------:R-:W-:Y:S02]  /*0f40*/  LOP3.LUT R13, RZ, R6, RZ, 0x33, !PT ;  /* 0x00000006ff0d7212 */ /* 0x000fe400078e33ff */
[-C--:B------:R-:W-:Y:S01]  /*0f50*/  SHF.R.U32.HI R7, RZ, R24.reuse, R7 ;  /* 0x00000018ff077219 */ /* 0x080fe20000011607 */
[----:B------:R-:W1:Y:S01]  /*0f60*/  LDC R29, c[0x0][0x638] ;  /* 0x00018e00ff1d7b82 */ /* 0x000e620000000800 */
[----:B------:R-:W-:Y:S01]  /*0f70*/  SHF.L.U32 R12, R9, R24, RZ ;  /* 0x00000018090c7219 */ /* 0x000fe200000006ff */
[----:B------:R-:W-:-:S06]  /*0f80*/  IMAD.MOV.U32 R6, RZ, RZ, R34 ;  /* 0x000000ffff067224 */ /* 0x000fcc00078e0022 */
[----:B------:R-:W0:Y:S01]  /*0f90*/  LDC R28, c[0x0][0x610] ;  /* 0x00018400ff1c7b82 */ /* 0x000e220000000800 */
[----:B---34-:R-:W-:Y:S05]  /*0fa0*/  @!P0 BRA `(.L_x_12) ;  /* 0x0000000000288947 */ /* 0x018fea0003800000 */
[----:B------:R-:W3:Y:S02]  /*0fb0*/  LDC R11, c[0x0][0x64c] ;  /* 0x00019300ff0b7b82 */ /* 0x000ee40000000800 */
[----:B---3--:R-:W-:-:S05]  /*0fc0*/  IADD3 R11, P0, R34, R11, RZ ;  /* 0x0000000b220b7210 */ /* 0x008fca0007f1e0ff */
[----:B------:R-:W-:-:S04]  /*0fd0*/  IMAD.X R19, RZ, RZ, R7, P0 ;  /* 0x000000ffff137224 */ /* 0x000fc800000e0607 */
[----:B------:R-:W-:-:S04]  /*0fe0*/  IMAD.WIDE.U32 R6, R19, R26, RZ ;  /* 0x0000001a13067225 */ /* 0x000fc800078e00ff */
[----:B------:R-:W-:-:S04]  /*0ff0*/  IMAD.WIDE.U32 R8, P0, R11, R27, R6 ;  /* 0x0000001b0b087225 */ /* 0x000fc80007800006 */
[----:B------:R-:W-:-:S04]  /*1000*/  IMAD.WIDE.U32 R6, R11, R26, RZ ;  /* 0x0000001a0b067225 */ /* 0x000fc800078e00ff */
[----:B------:R-:W-:Y:S01]  /*1010*/  IMAD.X R11, RZ, RZ, RZ, P0 ;  /* 0x000000ffff0b7224 */ /* 0x000fe200000e06ff */
[----:B------:R-:W-:Y:S01]  /*1020*/  IADD3 RZ, P0, R7, R8, RZ ;  /* 0x0000000807ff7210 */ /* 0x000fe20007f1e0ff */
[----:B------:R-:W-:-:S04]  /*1030*/  IMAD.MOV.U32 R10, RZ, RZ, R9 ;  /* 0x000000ffff0a7224 */ /* 0x000fc800078e0009 */
[----:B------:R-:W-:-:S08]  /*1040*/  IMAD.WIDE.U32.X R6, R19, R27, R10, P0 ;  /* 0x0000001b13067225 */ /* 0x000fd000000e040a */
.L_x_12:
[----:B0-----:R-:W-:Y:S01]  /*1050*/  SHF.R.U64 R6, R6, R25, R7 ;  /* 0x0000001906067219 */ /* 0x001fe20000001207 */
[----:B--2---:R-:W-:Y:S01]  /*1060*/  VIADD R7, R21, 0xffffffff ;  /* 0xffffffff15077836 */ /* 0x004fe20000000000 */
[----:B------:R-:W-:Y:S01]  /*1070*/  LOP3.LUT R13, R32, R13, RZ, 0xc0, !PT ;  /* 0x0000000d200d7212 */ /* 0x000fe200078ec0ff */
[----:B------:R-:W-:Y:S02]  /*1080*/  IMAD.MOV R18, RZ, RZ, -R18 ;  /* 0x000000ffff127224 */ /* 0x000fe400078e0a12 */
[----:B------:R-:W-:Y:S01]  /*1090*/  IMAD.MOV R8, RZ, RZ, -R6 ;  /* 0x000000ffff087224 */ /* 0x000fe200078e0a06 */
[----:B------:R-:W-:Y:S01]  /*10a0*/  LOP3.LUT R7, R22, R7, RZ, 0xc0, !PT ;  /* 0x0000000716077212 */ /* 0x000fe200078ec0ff */
[----:B------:R-:W-:Y:S02]  /*10b0*/  IMAD R12, R12, R6, R13 ;  /* 0x000000060c0c7224 */ /* 0x000fe400078e020d */
[----:B------:R-:W-:Y:S02]  /*10c0*/  @P1 IMAD R3, R20, R18, R15 ;  /* 0x0000001214031224 */ /* 0x000fe400078e020f */
[----:B-1----:R-:W-:-:S02]  /*10d0*/  IMAD R6, R8, R29, R34 ;  /* 0x0000001d08067224 */ /* 0x002fc400078e0222 */
[----:B------:R-:W-:Y:S02]  /*10e0*/  IMAD R22, R12, R28, R3 ;  /* 0x0000001c0c167224 */ /* 0x000fe400078e0203 */
[----:B------:R-:W-:Y:S02]  /*10f0*/  IMAD R7, R6, R21, R7 ;  /* 0x0000001506077224 */ /* 0x000fe400078e0207 */
[----:B------:R-:W-:Y:S02]  /*1100*/  IMAD.MOV.U32 R3, RZ, RZ, 0x1 ;  /* 0x00000001ff037424 */ /* 0x000fe400078e00ff */
[----:B------:R-:W-:Y:S01]  /*1110*/  IMAD.MOV.U32 R19, RZ, RZ, R30 ;  /* 0x000000ffff137224 */ /* 0x000fe200078e001e */
[----:B------:R-:W-:Y:S02]  /*1120*/  SEL R18, R7, R22, !P1 ;  /* 0x0000001607127207 */ /* 0x000fe40004800000 */
[----:B------:R-:W-:-:S07]  /*1130*/  SEL R22, R22, R7, !P1 ;  /* 0x0000000716167207 */ /* 0x000fce0004800000 */
.L_x_10:
[----:B------:R-:W-:Y:S05]  /*1140*/  @!P2 BRA `(.L_x_13) ;  /* 0x000000540070a947 */ /* 0x000fea0003800000 */
[----:B------:R-:W-:-:S13]  /*1150*/  ISETP.GT.U32.AND P0, PT, R31, 0x1, PT ;  /* 0x000000011f00780c */ /* 0x000fda0003f04070 */
[----:B------:R-:W-:Y:S05]  /*1160*/  @P0 EXIT ;  /* 0x000000000000094d */ /* 0x000fea0003800000 */
.L_x_14:
[----:B------:R-:W-:-:S08]  /*1170*/  NOP ;  /* 0x0000000000007918 */ /* 0x000fd00000000000 */
[----:B------:R-:W1:Y:S02]  /*1180*/  USETMAXREG.TRY_ALLOC.CTAPOOL UP0, 0xe8 ;  /* 0x000000e8000079c8 */ /* 0x000e640008000600 */
[----:B-1----:R-:W-:-:S13]  /*1190*/  PLOP3.LUT P0, PT, PT, PT, UP0, 0x80, 0x0 ;  /* 0x000000000000781c */ /* 0x002fda0003f0f008 */
[----:B------:R-:W-:Y:S05]  /*11a0*/  @!P0 BRA `(.L_x_14) ;  /* 0xfffffffc00f08947 */ /* 0x000fea000383ffff */
[----:B------:R-:W-:-:S13]  /*11b0*/  LOP3.LUT P0, RZ, R3, 0xff, RZ, 0xc0, !PT ;  /* 0x000000ff03ff7812 */ /* 0x000fda000780c0ff */
[----:B------:R-:W-:Y:S05]  /*11c0*/  @!P0 EXIT ;  /* 0x000000000000894d */ /* 0x000fea0003800000 */
[----:B------:R-:W2:Y:S01]  /*11d0*/  LDL.64 R8, [R1] ;  /* 0x0000000001087983 */ /* 0x000ea20000100a00 */
[----:B------:R-:W-:Y:S01]  /*11e0*/  SHF.R.S32.HI R4, RZ, 0x1f, R5 ;  /* 0x0000001fff047819 */ /* 0x000fe20000011405 */
[----:B------:R-:W1:Y:S01]  /*11f0*/  S2UR UR4, SR_CgaCtaId ;  /* 0x00000000000479c3 */ /* 0x000e620000008800 */
[----:B------:R-:W-:Y:S01]  /*1200*/  UISETP.LT.AND UP0, UPT, UR40, 0x1, UPT ;  /* 0x000000012800788c */ /* 0x000fe2000bf01270 */
[----:B------:R-:W-:Y:S01]  /*1210*/  LOP3.LUT R102, R23, 0x1, RZ, 0xfc, !PT ;  /* 0x0000000117667812 */ /* 0x000fe200078efcff */
[----:B------:R-:W-:Y:S01]  /*1220*/  UIADD3 UR5, UR43, -0x1, URZ ;  /* 0xffffffff2b057890 */ /* 0x000fe2000fffe03f */
[CC--:B------:R-:W-:Y:S01]  /*1230*/  LEA.HI R3, R4.reuse, R5.reuse, RZ, 0x2 ;  /* 0x0000000504037211 */ /* 0x0c0fe200078f10ff */
[----:B------:R-:W-:Y:S01]  /*1240*/  USEL UR42, UR40, 0x1, UP0 ;  /* 0x00000001282a7887 */ /* 0x000fe20008000000 */
[----:B------:R-:W-:Y:S01]  /*1250*/  LEA.HI R4, R4, R5, RZ, 0x5 ;  /* 0x0000000504047211 */ /* 0x000fe200078f28ff */
[----:B------:R-:W-:Y:S01]  /*1260*/  UMOV UR41, 0x400 ;  /* 0x0000040000297882 */ /* 0x000fe20000000000 */
[--C-:B------:R-:W-:Y:S01]  /*1270*/  SHF.R.S32.HI R90, RZ, 0x2, R3.reuse ;  /* 0x00000002ff5a7819 */ /* 0x100fe20000011403 */
[----:B------:R-:W3:Y:S01]  /*1280*/  LDC R96, c[0x0][0x658] ;  /* 0x00019600ff607b82 */ /* 0x000ee20000000800 */
[----:B------:R-:W-:Y:S01]  /*1290*/  SHF.R.S32.HI R7, RZ, 0x1f, R3 ;  /* 0x0000001fff077819 */ /* 0x000fe20000011403 */
[----:B------:R-:W-:Y:S01]  /*12a0*/  UISETP.NE.AND UP0, UPT, UR5, URZ, UPT ;  /* 0x0000003f0500728c */ /* 0x000fe2000bf05270 */
[----:B------:R-:W-:Y:S01]  /*12b0*/  LOP3.LUT R6, R3, 0xfffffffc, RZ, 0xc0, !PT ;  /* 0xfffffffc03067812 */ /* 0x000fe200078ec0ff */
[----:B------:R-:W-:Y:S01]  /*12c0*/  ULDC UR6, c[0x0][0x284] ;  /* 0x0000a10000067ab9 */ /* 0x000fe20000000800 */
[----:B------:R-:W-:Y:S01]  /*12d0*/  LEA.HI R7, R7, R90, RZ, 0x3 ;  /* 0x0000005a07077211 */ /* 0x000fe200078f18ff */
[----:B------:R-:W-:Y:S01]  /*12e0*/  USHF.L.U32 UR45, UR40, 0x1, URZ ;  /* 0x00000001282d7899 */ /* 0x000fe2000800063f */
[----:B------:R-:W-:Y:S01]  /*12f0*/  SHF.R.S32.HI R3, RZ, 0x5, R4 ;  /* 0x00000005ff037819 */ /* 0x000fe20000011404 */
[----:B------:R-:W4:Y:S01]  /*1300*/  LDC.64 R94, c[0x0][0x5c8] ;  /* 0x00017200ff5e7b82 */ /* 0x000f220000000a00 */
[----:B------:R-:W-:Y:S01]  /*1310*/  LOP3.LUT R7, R7, 0xfffffff8, RZ, 0xc0, !PT ;  /* 0xfffffff807077812 */ /* 0x000fe200078ec0ff */
[----:B------:R-:W-:Y:S01]  /*1320*/  IMAD.IADD R6, R5, 0x1, -R6 ;  /* 0x0000000105067824 */ /* 0x000fe200078e0a06 */
[----:B------:R-:W-:Y:S01]  /*1330*/  UIADD3 UR42, -UR42, UR40, URZ ;  /* 0x000000282a2a7290 */ /* 0x000fe2000fffe13f */
[----:B------:R-:W-:-:S02]  /*1340*/  IMAD.MOV.U32 R5, RZ, RZ, 0x1 ;  /* 0x00000001ff057424 */ /* 0x000fc400078e00ff */
[----:B------:R-:W-:Y:S01]  /*1350*/  IMAD.IADD R90, R90, 0x1, -R7 ;  /* 0x000000015a5a7824 */ /* 0x000fe200078e0a07 */
[----:B-1----:R-:W-:Y:S01]  /*1360*/  ULEA UR41, UR4, UR41, 0x18 ;  /* 0x0000002904297291 */ /* 0x002fe2000f8ec03f */
[----:B------:R-:W1:Y:S01]  /*1370*/  LDC R97, c[0x0][0x288] ;  /* 0x0000a200ff617b82 */ /* 0x000e620000000800 */
[----:B------:R-:W-:Y:S01]  /*1380*/  USHF.L.U32 UR4, UR5, 0x3, URZ ;  /* 0x0000000305047899 */ /* 0x000fe2000800063f */
[--C-:B------:R-:W-:Y:S01]  /*1390*/  IMAD R101, R3, -0x10, -R90.reuse ;  /* 0xfffffff003657824 */ /* 0x100fe200078e0a5a */
[--C-:B------:R-:W-:Y:S01]  /*13a0*/  SHF.R.S32.HI R91, RZ, 0x1f, R90.reuse ;  /* 0x0000001fff5b7819 */ /* 0x100fe2000001145a */
[----:B------:R-:W-:Y:S01]  /*13b0*/  USEL UR5, URZ, 0x1, UP0 ;  /* 0x000000013f057887 */ /* 0x000fe20008000000 */
[----:B------:R-:W-:Y:S01]  /*13c0*/  IMAD.SHL.U32 R92, R6, 0x2, RZ ;  /* 0x00000002065c7824 */ /* 0x000fe200078e00ff */
[----:B------:R-:W-:Y:S01]  /*13d0*/  UIADD3 UR46, UR41, 0x40, URZ ;  /* 0x00000040292e7890 */ /* 0x000fe2000fffe03f */
[----:B------:R-:W-:Y:S01]  /*13e0*/  VIADD R101, R101, UR6 ;  /* 0x0000000665657c36 */ /* 0x000fe20008000000 */
[----:B------:R-:W0:Y:S01]  /*13f0*/  LDC R99, c[0x0][0x600] ;  /* 0x00018000ff637b82 */ /* 0x000e220000000800 */
[----:B------:R-:W-:Y:S01]  /*1400*/  IMAD.WIDE R90, R3, 0x10, R90 ;  /* 0x00000010035a7825 */ /* 0x000fe200078e025a */
[----:B------:R-:W-:Y:S01]  /*1410*/  ULOP3.LUT UR4, UR4, 0x8, URZ, 0xc0, !UPT ;  /* 0x0000000804047892 */ /* 0x000fe2000f8ec03f */
[----:B------:R-:W-:Y:S01]  /*1420*/  SHF.R.S32.HI R93, RZ, 0x1f, R92 ;  /* 0x0000001fff5d7819 */ /* 0x000fe2000001145c */
[----:B------:R-:W-:Y:S01]  /*1430*/  ULEA UR43, UR43, UR46, 0x3 ;  /* 0x0000002e2b2b7291 */ /* 0x000fe2000f8e183f */
[----:B------:R-:W-:Y:S01]  /*1440*/  IMAD.MOV.U32 R3, RZ, RZ, -0x1 ;  /* 0xffffffffff037424 */ /* 0x000fe200078e00ff */
[----:B------:R-:W-:Y:S01]  /*1450*/  ULOP3.LUT UR47, UR4, 0x8, URZ, 0x3c, !UPT ;  /* 0x00000008042f7892 */ /* 0x000fe2000f8e3c3f */
[----:B------:R-:W-:Y:S01]  /*1460*/  IMAD.U32 R103, RZ, RZ, UR5 ;  /* 0x00000005ff677e24 */ /* 0x000fe2000f8e00ff */
[C---:B----4-:R-:W-:Y:S01]  /*1470*/  SHF.L.U64.HI R95, R94.reuse, 0x3, R95 ;  /* 0x000000035e5f7819 */ /* 0x050fe2000001025f */
[----:B------:R-:W-:Y:S01]  /*1480*/  IMAD.SHL.U32 R94, R94, 0x8, RZ ;  /* 0x000000085e5e7824 */ /* 0x000fe200078e00ff */
[-C--:B---3--:R-:W-:Y:S01]  /*1490*/  SHF.L.U32 R3, R3, R96.reuse, RZ ;  /* 0x0000006003037219 */ /* 0x088fe200000006ff */
[----:B------:R-:W-:Y:S01]  /*14a0*/  ULOP3.LUT UR44, UR4, 0x18, URZ, 0x3c, !UPT ;  /* 0x00000018042c7892 */ /* 0x000fe2000f8e3c3f */
[----:B------:R-:W-:-:S02]  /*14b0*/  SHF.L.U32 R96, R5, R96, RZ ;  /* 0x0000006005607219 */ /* 0x000fc400000006ff */
[----:B------:R-:W-:Y:S01]  /*14c0*/  LOP3.LUT R100, RZ, R3, RZ, 0x33, !PT ;  /* 0x00000003ff647212 */ /* 0x000fe200078e33ff */
[----:B-1----:R-:W-:Y:S02]  /*14d0*/  IMAD R97, R6, -0x2, R97 ;  /* 0xfffffffe06617824 */ /* 0x002fe400078e0261 */
[----:B0-----:R-:W-:Y:S01]  /*14e0*/  VIADD R99, R99, 0xffffffff ;  /* 0xffffffff63637836 */ /* 0x001fe20000000000 */
[----:B--2---:R-:W-:-:S07]  /*14f0*/  SHF.L.U64.HI R98, R8, 0x1, R0 ;  /* 0x0000000108627819 */ /* 0x004fce0000010200 */
.L_x_162:
[----:B------:R-:W-:-:S04]  /*1500*/  SHF.L.U32 R0, R103, 0x1f, RZ ;  /* 0x0000001f67007819 */ /* 0x000fc800000006ff */
[----:B------:R-:W0:Y:S02]  /*1510*/  SYNCS.PHASECHK.TRANS64.TRYWAIT P0, [UR43+-0x8], R0 ;  /* 0xfffff800ff0075a7 */ /* 0x000e24000800016b */
[----:B01-34-:R-:W-:Y:S05]  /*1520*/  @!P0 BRA `(.L_x_15) ;  /* 0x00000060003c8947 */ /* 0x01bfea0003800000 */
.L_x_183:
[----:B------:R-:W-:Y:S02]  /*1530*/  ULDC UR4, c[0x0][0x28c] ;  /* 0x0000a30000047ab9 */ /* 0x000fe40000000800 */
[----:B------:R-:W-:-:S13]  /*1540*/  ISETP.LT.AND P0, PT, RZ, UR4, PT ;  /* 0x00000004ff007c0c */ /* 0x000fda000bf01270 */
[----:B------:R-:W-:Y:S05]  /*1550*/  @P0 BRA `(.L_x_16) ;  /* 0x0000000000400947 */ /* 0x000fea0003800000 */
[----:B0-----:R-:W-:Y:S01]  /*1560*/  MOV R0, 0x0 ;  /* 0x0000000000007802 */ /* 0x001fe20000000f00 */
[----:B------:R-:W-:Y:S01]  /*1570*/  ULDC.64 UR4, c[0x4][0x68] ;  /* 0x01001a0000047ab9 */ /* 0x000fe20000000a00 */
[----:B------:R-:W-:Y:S01]  /*1580*/  ULDC.64 UR6, c[0x4][0x8] ;  /* 0x0100020000067ab9 */ /* 0x000fe20000000a00 */
[----:B------:R-:W-:Y:S01]  /*1590*/  IMAD.U32 R4, RZ, RZ, UR4 ;  /* 0x00000004ff047e24 */ /* 0x000fe2000f8e00ff */
[----:B------:R0:W1:Y:S01]  /*15a0*/  LDC.64 R14, c[0x4][R0] ;  /* 0x01000000000e7b82 */ /* 0x0000620000000a00 */
[----:B------:R-:W-:Y:S01]  /*15b0*/  IMAD.U32 R5, RZ, RZ, UR5 ;  /* 0x00000005ff057e24 */ /* 0x000fe2000f8e00ff */
[----:B------:R-:W-:Y:S01]  /*15c0*/  ULDC.64 UR4, c[0x4][0x70] ;  /* 0x01001c0000047ab9 */ /* 0x000fe20000000a00 */
[----:B------:R-:W-:Y:S02]  /*15d0*/  IMAD.U32 R10, RZ, RZ, UR6 ;  /* 0x00000006ff0a7e24 */ /* 0x000fe4000f8e00ff */
[----:B------:R-:W-:Y:S02]  /*15e0*/  IMAD.U32 R6, RZ, RZ, UR4 ;  /* 0x00000004ff067e24 */ /* 0x000fe4000f8e00ff */
[----:B------:R-:W-:-:S02]  /*15f0*/  IMAD.U32 R7, RZ, RZ, UR5 ;  /* 0x00000005ff077e24 */ /* 0x000fc4000f8e00ff */
[----:B------:R-:W-:Y:S02]  /*1600*/  IMAD.U32 R11, RZ, RZ, UR7 ;  /* 0x00000007ff0b7e24 */ /* 0x000fe4000f8e00ff */
[----:B------:R-:W-:Y:S02]  /*1610*/  IMAD.MOV.U32 R8, RZ, RZ, 0x1e1 ;  /* 0x000001e1ff087424 */ /* 0x000fe400078e00ff */
[----:B------:R-:W-:Y:S02]  /*1620*/  IMAD.MOV.U32 R12, RZ, RZ, 0x1 ;  /* 0x00000001ff0c7424 */ /* 0x000fe400078e00ff */
[----:B0-----:R-:W-:-:S07]  /*1630*/  IMAD.MOV.U32 R13, RZ, RZ, RZ ;  /* 0x000000ffff0d7224 */ /* 0x001fce00078e00ff */
[----:B------:R-:W-:-:S07]  /*1640*/  LEPC R20, `(.L_x_16) ;  /* 0x000000001014794e */ /* 0x000fce0000000000 */
[----:B-1---5:R-:W-:Y:S05]  /*1650*/  CALL.ABS.NOINC R14 ;  /* 0x000000000e007343 */ /* 0x022fea0003c00000 */
.L_x_16:
[----:B------:R-:W-:-:S13]  /*1660*/  ISETP.NE.AND P0, PT, R102, 0x3, PT ;  /* 0x000000036600780c */ /* 0x000fda0003f05270 */
[----:B------:R-:W-:Y:S05]  /*1670*/  @!P0 BRA `(.L_x_17) ;  /* 0x0000000000048947 */ /* 0x000fea0003800000 */
[----:B------:R-:W-:Y:S01]  /*1680*/  BPT.TRAP 0x1 ;  /* 0x000000040000795c */ /* 0x000fe20000300000 */
.L_x_17:
[----:B0-----:R-:W-:Y:S02]  /*1690*/  IMAD.U32 R3, RZ, RZ, UR38 ;  /* 0x00000026ff037e24 */ /* 0x001fe4000f8e00ff */
[----:B------:R-:W-:-:S03]  /*16a0*/  IMAD.U32 R0, RZ, RZ, UR39 ;  /* 0x00000027ff007e24 */ /* 0x000fc6000f8e00ff */
[----:B------:R-:W-:Y:S02]  /*16b0*/  LEA R3, R3, UR41, 0x3 ;  /* 0x0000002903037c11 */ /* 0x000fe4000f8e18ff */
[----:B------:R-:W-:-:S04]  /*16c0*/  SHF.L.U32 R0, R0, 0x1f, RZ ;  /* 0x0000001f00007819 */ /* 0x000fc800000006ff */
[----:B------:R0:W1:Y:S01]  /*16d0*/  SYNCS.PHASECHK.TRANS64.TRYWAIT P1, [R3+URZ], R0 ;  /* 0x00000000030075a7 */ /* 0x000062000802017f */
[----:B------:R-:W-:Y:S05]  /*16e0*/  @!P0 BRA `(.L_x_18) ;  /* 0x0000000000048947 */ /* 0x000fea0003800000 */
[----:B------:R-:W-:Y:S01]  /*16f0*/  BPT.TRAP 0x1 ;  /* 0x000000040000795c */ /* 0x000fe20000300000 */
.L_x_18:
[----:B------:R-:W-:-:S05]  /*1700*/  IMAD.U32 R4, RZ, RZ, UR42 ;  /* 0x0000002aff047e24 */ /* 0x000fca000f8e00ff */
[----:B------:R-:W-:Y:S01]  /*1710*/  ISETP.GE.AND P2, PT, R4, 0x1, PT ;  /* 0x000000010400780c */ /* 0x000fe20003f46270 */
[----:B-1----:R-:W-:-:S12]  /*1720*/  @P1 BRA `(.L_x_19) ;  /* 0x0000000000081947 */ /* 0x002fd80003800000 */
[----:B------:R-:W1:Y:S02]  /*1730*/  SYNCS.PHASECHK.TRANS64.TRYWAIT P1, [R3+URZ], R0 ;  /* 0x00000000030075a7 */ /* 0x000e64000802017f */
[----:B-1----:R-:W-:Y:S05]  /*1740*/  @!P1 BRA `(.L_x_20) ;  /* 0x0000005c00cc9947 */ /* 0x002fea0003800000 */
.L_x_19:
[----:B------:R-:W-:Y:S05]  /*1750*/  WARPSYNC.ALL ;  /* 0x0000000000007948 */ /* 0x000fea0003800000 */
[----:B------:R-:W-:Y:S01]  /*1760*/  UIADD3 UR4, UR41, 0x100, URZ ;  /* 0x0000010029047890 */ /* 0x000fe2000fffe03f */
[----:B------:R-:W-:Y:S01]  /*1770*/  WARPGROUP.ARRIVE ;  /* 0x00000000000079c5 */ /* 0x000fe20000000000 */
[----:B------:R-:W-:Y:S02]  /*1780*/  UIADD3 UR5, UR41, 0x6100, URZ ;  /* 0x0000610029057890 */ /* 0x000fe4000fffe03f */
[----:B------:R-:W-:Y:S02]  /*1790*/  USHF.R.U32.HI UR4, URZ, 0x4, UR4 ;  /* 0x000000043f047899 */ /* 0x000fe40008011604 */
[----:B------:R-:W-:-:S02]  /*17a0*/  USHF.R.U32.HI UR5, URZ, 0x4, UR5 ;  /* 0x000000043f057899 */ /* 0x000fc40008011605 */
[----:B------:R-:W-:Y:S02]  /*17b0*/  ULOP3.LUT UR4, UR4, 0x3fff, URZ, 0xc0, !UPT ;  /* 0x00003fff04047892 */ /* 0x000fe4000f8ec03f */
[----:B------:R-:W-:Y:S02]  /*17c0*/  ULOP3.LUT UR5, UR5, 0x3fff, URZ, 0xc0, !UPT ;  /* 0x00003fff05057892 */ /* 0x000fe4000f8ec03f */
[----:B------:R-:W-:Y:S02]  /*17d0*/  ULOP3.LUT UR8, UR4, 0x10000, URZ, 0xfc, !UPT ;  /* 0x0001000004087892 */ /* 0x000fe4000f8efc3f */
[----:B------:R-:W-:Y:S02]  /*17e0*/  ULOP3.LUT UR9, UR5, 0x10000, URZ, 0xfc, !UPT ;  /* 0x0001000005097892 */ /* 0x000fe4000f8efc3f */
[----:B------:R-:W-:Y:S02]  /*17f0*/  ULEA UR10, UR38, UR8, 0x9 ;  /* 0x00000008260a7291 */ /* 0x000fe4000f8e483f */
[----:B------:R-:W-:Y:S01]  /*1800*/  ULEA UR11, UR38, UR9, 0xa ;  /* 0x00000009260b7291 */ /* 0x000fe2000f8e503f */
[----:B------:R-:W-:Y:S01]  /*1810*/  UMOV UR5, 0x40000040 ;  /* 0x4000004000057882 */ /* 0x000fe20000000000 */
[----:B------:R-:W-:-:S03]  /*1820*/  UMOV UR7, 0x40000040 ;  /* 0x4000004000077882 */ /* 0x000fc60000000000 */
[----:B------:R-:W-:Y:S02]  /*1830*/  UMOV UR4, UR10 ;  /* 0x0000000a00047c82 */ /* 0x000fe40008000000 */
[----:B------:R-:W-:Y:S02]  /*1840*/  UMOV UR6, UR11 ;  /* 0x0000000b00067c82 */ /* 0x000fe40008000000 */
[----:B------:R-:W-:Y:S01]  /*1850*/  HGMMA.64x128x16.F32.BF16 R24, gdesc[UR4], RZ, !UPT, gsb0 ;  /* 0x01e00000041879f0 */ /* 0x000fe2000c0018ff */
[----:B------:R-:W-:Y:S02]  /*1860*/  UIADD3 UR4, UR10, 0x2, URZ ;  /* 0x000000020a047890 */ /* 0x000fe4000fffe03f */
[----:B------:R-:W-:Y:S01]  /*1870*/  UIADD3 UR6, UR11, 0x2, URZ ;  /* 0x000000020b067890 */ /* 0x000fe2000fffe03f */
[----:B------:R-:W-:Y:S01]  /*1880*/  UMOV UR5, 0x40000040 ;  /* 0x4000004000057882 */ /* 0x000fe20000000000 */
[----:B------:R-:W-:Y:S01]  /*1890*/  UMOV UR7, 0x40000040 ;  /* 0x4000004000077882 */ /* 0x000fe20000000000 */
[----:B------:R-:W-:-:S02]  /*18a0*/  WARPGROUP.DEPBAR.LE gsb0, 0x0 ;  /* 0x00008000000079c5 */ /* 0x000fc40000010000 */
[----:B------:R-:W-:-:S06]  /*18b0*/  WARPGROUP.ARRIVE ;  /* 0x00000000000079c5 */ /* 0x000fcc0000000000 */
[----:B------:R-:W-:Y:S01]  /*18c0*/  HGMMA.64x128x16.F32.BF16 R24, gdesc[UR4], R24, gsb0 ;  /* 0x01e00000041879f0 */ /* 0x000fe20008001818 */
[----:B------:R-:W-:Y:S02]  /*18d0*/  UIADD3 UR4, UR10, 0x4, URZ ;  /* 0x000000040a047890 */ /* 0x000fe4000fffe03f */
[----:B------:R-:W-:Y:S01]  /*18e0*/  UIADD3 UR6, UR11, 0x4, URZ ;  /* 0x000000040b067890 */ /* 0x000fe2000fffe03f */
[----:B------:R-:W-:Y:S01]  /*18f0*/  UMOV UR5, 0x40000040 ;  /* 0x4000004000057882 */ /* 0x000fe20000000000 */
[----:B------:R-:W-:Y:S01]  /*1900*/  UMOV UR7, 0x40000040 ;  /* 0x4000004000077882 */ /* 0x000fe20000000000 */
[----:B------:R-:W-:Y:S02]  /*1910*/  WARPGROUP.DEPBAR.LE gsb0, 0x0 ;  /* 0x00008000000079c5 */ /* 0x000fe40000010000 */
        /* <DEDUP_REMOVED lines=8> */
[----:B------:R-:W-:Y:S03]  /*19a0*/  HGMMA.64x128x16.F32.BF16 R24, gdesc[UR4], R24, gsb0 ;  /* 0x01e00000041879f0 */ /* 0x000fe60008001818 */
[----:B------:R-:W-:Y:S02]  /*19b0*/  WARPGROUP.DEPBAR.LE gsb0, 0x0 ;  /* 0x00008000000079c5 */ /* 0x000fe40000010000 */
[----:B------:R-:W-:Y:S05]  /*19c0*/  @!P2 BRA `(.L_x_21) ;  /* 0x000000040010a947 */ /* 0x000fea0003800000 */
[----:B------:R-:W-:Y:S01]  /*19d0*/  UIADD3 UR4, UR38, 0x1, URZ ;  /* 0x0000000126047890 */ /* 0x000fe2000fffe03f */
[----:B01----:R-:W-:Y:S01]  /*19e0*/  IMAD.U32 R0, RZ, RZ, UR42 ;  /* 0x0000002aff007e24 */ /* 0x003fe2000f8e00ff */
[----:B------:R-:W-:Y:S02]  /*19f0*/  UMOV UR11, UR38 ;  /* 0x00000026000b7c82 */ /* 0x000fe40008000000 */
[----:B------:R-:W-:-:S04]  /*1a00*/  UISETP.NE.AND UP0, UPT, UR4, 0x3, UPT ;  /* 0x000000030400788c */ /* 0x000fc8000bf05270 */
[----:B------:R-:W-:Y:S02]  /*1a10*/  USEL UR5, URZ, 0x1, UP0 ;  /* 0x000000013f057887 */ /* 0x000fe40008000000 */
[----:B------:R-:W-:Y:S02]  /*1a20*/  USEL UR10, UR4, URZ, UP0 ;  /* 0x0000003f040a7287 */ /* 0x000fe40008000000 */
[----:B------:R-:W-:-:S06]  /*1a30*/  ULOP3.LUT UR5, UR39, UR5, URZ, 0x3c, !UPT ;  /* 0x0000000527057292 */ /* 0x000fcc000f8e3c3f */
[----:B------:R-:W-:-:S07]  /*1a40*/  IMAD.U32 R5, RZ, RZ, UR5 ;  /* 0x00000005ff057e24 */ /* 0x000fce000f8e00ff */
.L_x_28:
[----:B01----:R-:W-:Y:S05]  /*1a50*/  @!P0 BRA `(.L_x_22) ;  /* 0x0000000000048947 */ /* 0x003fea0003800000 */
[----:B------:R-:W-:Y:S01]  /*1a60*/  BPT.TRAP 0x1 ;  /* 0x000000040000795c */ /* 0x000fe20000300000 */
.L_x_22:
[----:B------:R-:W-:Y:S01]  /*1a70*/  ULEA UR4, UR10, UR41, 0x3 ;  /* 0x000000290a047291 */ /* 0x000fe2000f8e183f */
[----:B------:R-:W-:-:S08]  /*1a80*/  SHF.L.U32 R3, R5, 0x1f, RZ ;  /* 0x0000001f05037819 */ /* 0x000fd000000006ff */
[----:B------:R0:W1:Y:S01]  /*1a90*/  SYNCS.PHASECHK.TRANS64.TRYWAIT P1, [UR4], R3 ;  /* 0x00000003ff0075a7 */ /* 0x0000620008020144 */
[----:B------:R-:W-:Y:S05]  /*1aa0*/  @!P0 BRA `(.L_x_23) ;  /* 0x0000000000048947 */ /* 0x000fea0003800000 */
[----:B------:R-:W-:Y:S01]  /*1ab0*/  BPT.TRAP 0x1 ;  /* 0x000000040000795c */ /* 0x000fe20000300000 */
.L_x_23:
[----:B-1----:R-:W-:Y:S05]  /*1ac0*/  @P1 BRA `(.L_x_24) ;  /* 0x0000000000081947 */ /* 0x002fea0003800000 */
[----:B------:R-:W1:Y:S02]  /*1ad0*/  SYNCS.PHASECHK.TRANS64.TRYWAIT P1, [UR4], R3 ;  /* 0x00000003ff0075a7 */ /* 0x000e640008020144 */
[----:B-1----:R-:W-:Y:S05]  /*1ae0*/  @!P1 BRA `(.L_x_25) ;  /* 0x0000005800f89947 */ /* 0x002fea0003800000 */
.L_x_24:
[----:B------:R-:W-:Y:S01]  /*1af0*/  ULEA UR12, UR10, UR8, 0x9 ;  /* 0x000000080a0c7291 */ /* 0x000fe2000f8e483f */
[----:B------:R-:W-:Y:S01]  /*1b00*/  WARPGROUP.ARRIVE ;  /* 0x00000000000079c5 */ /* 0x000fe20000000000 */
[----:B------:R-:W-:Y:S01]  /*1b10*/  ULEA UR13, UR10, UR9, 0xa ;  /* 0x000000090a0d7291 */ /* 0x000fe2000f8e503f */
[----:B------:R-:W-:Y:S01]  /*1b20*/  UMOV UR5, 0x40000040 ;  /* 0x4000004000057882 */ /* 0x000fe20000000000 */
[----:B------:R-:W-:-:S03]  /*1b30*/  UMOV UR7, 0x40000040 ;  /* 0x4000004000077882 */ /* 0x000fc60000000000 */
[----:B------:R-:W-:Y:S02]  /*1b40*/  UMOV UR4, UR12 ;  /* 0x0000000c00047c82 */ /* 0x000fe40008000000 */
[----:B------:R-:W-:Y:S02]  /*1b50*/  UMOV UR6, UR13 ;  /* 0x0000000d00067c82 */ /* 0x000fe40008000000 */
[----:B------:R-:W-:Y:S01]  /*1b60*/  HGMMA.64x128x16.F32.BF16 R24, gdesc[UR4], R24, gsb0 ;  /* 0x01e00000041879f0 */ /* 0x000fe20008001818 */
        /* <DEDUP_REMOVED lines=23> */
[----:B------:R-:W-:Y:S01]  /*1ce0*/  BPT.TRAP 0x1 ;  /* 0x000000040000795c */ /* 0x000fe20000300000 */
.L_x_26:
[----:B------:R-:W-:Y:S01]  /*1cf0*/  ULEA UR4, UR11, UR41, 0x3 ;  /* 0x000000290b047291 */ /* 0x000fe2000f8e183f */
[----:B------:R-:W-:-:S03]  /*1d00*/  ISETP.GT.U32.AND P1, PT, R23, 0x1, PT ;  /* 0x000000011700780c */ /* 0x000fc60003f24070 */
[----:B------:R-:W-:-:S04]  /*1d10*/  UIADD3 UR4, UR4, 0x18, URZ ;  /* 0x0000001804047890 */ /* 0x000fc8000fffe03f */
[----:B------:R-:W-:-:S09]  /*1d20*/  UPRMT UR4, URZ, 0x654, UR4 ;  /* 0x000006543f047896 */ /* 0x000fd20008000004 */
[----:B------:R-:W-:Y:S01]  /*1d30*/  SYNCS.ARRIVE.TRANS64.RED.A1T0 RZ, [UR4], RZ ;  /* 0x000000ffffff79a7 */ /* 0x000fe20008100404 */
[----:B------:R-:W-:Y:S05]  /*1d40*/  @P1 BRA `(.L_x_27) ;  /* 0x0000000000041947 */ /* 0x000fea0003800000 */
[----:B------:R-:W-:Y:S01]  /*1d50*/  BPT.TRAP 0x1 ;  /* 0x000000040000795c */ /* 0x000fe20000300000 */
.L_x_27:
[----:B------:R-:W-:Y:S01]  /*1d60*/  UIADD3 UR10, UR10, 0x1, URZ ;  /* 0x000000010a0a7890 */ /* 0x000fe2000fffe03f */
[C---:B------:R-:W-:Y:S01]  /*1d70*/  ISETP.GT.AND P1, PT, R0.reuse, 0x1, PT ;  /* 0x000000010000780c */ /* 0x040fe20003f24270 */
[----:B------:R-:W-:Y:S01]  /*1d80*/  UIADD3 UR11, UR11, 0x1, URZ ;  /* 0x000000010b0b7890 */ /* 0x000fe2000fffe03f */
[----:B------:R-:W-:Y:S01]  /*1d90*/  VIADD R0, R0, 0xffffffff ;  /* 0xffffffff00007836 */ /* 0x000fe20000000000 */
[----:B------:R-:W-:Y:S02]  /*1da0*/  UISETP.NE.AND UP0, UPT, UR10, 0x3, UPT ;  /* 0x000000030a00788c */ /* 0x000fe4000bf05270 */
[----:B------:R-:W-:Y:S02]  /*1db0*/  UISETP.NE.AND UP1, UPT, UR11, 0x3, UPT ;  /* 0x000000030b00788c */ /* 0x000fe4000bf25270 */
[----:B------:R-:W-:Y:S02]  /*1dc0*/  USEL UR4, URZ, 0x1, UP0 ;  /* 0x000000013f047887 */ /* 0x000fe40008000000 */
[----:B------:R-:W-:-:S02]  /*1dd0*/  USEL UR10, UR10, URZ, UP0 ;  /* 0x0000003f0a0a7287 */ /* 0x000fc40008000000 */
[----:B------:R-:W-:Y:S02]  /*1de0*/  USEL UR11, UR11, URZ, UP1 ;  /* 0x0000003f0b0b7287 */ /* 0x000fe40008800000 */
[----:B------:R-:W-:Y:S01]  /*1df0*/  LOP3.LUT R5, R5, UR4, RZ, 0x3c, !PT ;  /* 0x0000000405057c12 */ /* 0x000fe2000f8e3cff */
[----:B------:R-:W-:Y:S09]  /*1e00*/  @P1 BRA `(.L_x_28) ;  /* 0xfffffffc00101947 */ /* 0x000ff2000383ffff */
.L_x_21:
[----:B01----:R-:W0:Y:S01]  /*1e10*/  LDC R0, c[0x0][0x28c] ;  /* 0x0000a300ff007b82 */ /* 0x003e220000000800 */
[----:B------:R-:W-:-:S04]  /*1e20*/  IMAD.U32 R3, RZ, RZ, UR47 ;  /* 0x0000002fff037e24 */ /* 0x000fc8000f8e00ff */
[----:B------:R1:W-:Y:S01]  /*1e30*/  SYNCS.ARRIVE.TRANS64.A1T0 RZ, [R3+UR46], RZ ;  /* 0x000000ff03ff79a7 */ /* 0x0003e2000810002e */
[----:B0-----:R-:W-:-:S13]  /*1e40*/  ISETP.GE.AND P1, PT, R0, 0x1, PT ;  /* 0x000000010000780c */ /* 0x001fda0003f26270 */
[----:B-1----:R-:W-:Y:S05]  /*1e50*/  @!P1 BRA `(.L_x_29) ;  /* 0x0000000000349947 */ /* 0x002fea0003800000 */
[----:B------:R-:W-:Y:S05]  /*1e60*/  @!P0 BRA `(.L_x_30) ;  /* 0x0000000000048947 */ /* 0x000fea0003800000 */
[----:B------:R-:W-:Y:S01]  /*1e70*/  BPT.TRAP 0x1 ;  /* 0x000000040000795c */ /* 0x000fe20000300000 */
.L_x_30:
[----:B------:R-:W-:Y:S01]  /*1e80*/  UIADD3 UR6, UR38, UR42, URZ ;  /* 0x0000002a26067290 */ /* 0x000fe2000fffe03f */
[----:B------:R-:W-:-:S03]  /*1e90*/  ISETP.GT.U32.AND P0, PT, R23, 0x1, PT ;  /* 0x000000011700780c */ /* 0x000fc60003f04070 */
[----:B------:R-:W-:-:S04]  /*1ea0*/  UIMAD.WIDE.U32 UR4, UR6, -0x55555555, URZ ;  /* 0xaaaaaaab060478a5 */ /* 0x000fc8000f8e003f */
[----:B------:R-:W-:-:S04]  /*1eb0*/  USHF.R.U32.HI UR4, URZ, 0x1, UR5 ;  /* 0x000000013f047899 */ /* 0x000fc80008011605 */
[----:B------:R-:W-:-:S04]  /*1ec0*/  UIMAD UR6, UR4, -0x3, UR6 ;  /* 0xfffffffd040678a4 */ /* 0x000fc8000f8e0206 */
[----:B------:R-:W-:-:S04]  /*1ed0*/  ULEA UR6, UR6, UR41, 0x3 ;  /* 0x0000002906067291 */ /* 0x000fc8000f8e183f */
[----:B------:R-:W-:-:S04]  /*1ee0*/  UIADD3 UR6, UR6, 0x18, URZ ;  /* 0x0000001806067890 */ /* 0x000fc8000fffe03f */
[----:B------:R-:W-:-:S09]  /*1ef0*/  UPRMT UR6, URZ, 0x654, UR6 ;  /* 0x000006543f067896 */ /* 0x000fd20008000006 */
[----:B------:R-:W-:Y:S01]  /*1f00*/  SYNCS.ARRIVE.TRANS64.RED.A1T0 RZ, [UR6], RZ ;  /* 0x000000ffffff79a7 */ /* 0x000fe20008100406 */
[----:B------:R-:W-:Y:S05]  /*1f10*/  @P0 BRA `(.L_x_29) ;  /* 0x0000000000040947 */ /* 0x000fea0003800000 */
[----:B------:R-:W-:Y:S01]  /*1f20*/  BPT.TRAP 0x1 ;  /* 0x000000040000795c */ /* 0x000fe20000300000 */
.L_x_29:
[----:B------:R-:W-:Y:S01]  /*1f30*/  SHF.L.U32 R0, R103, 0x1f, RZ ;  /* 0x0000001f67007819 */ /* 0x000fe200000006ff */
[----:B------:R-:W-:Y:S01]  /*1f40*/  UIADD3 UR38, UR38, UR45, URZ ;  /* 0x0000002d26267290 */ /* 0x000fe2000fffe03f */
[----:B------:R-:W-:Y:S01]  /*1f50*/  SHF.R.S32.HI R9, RZ, 0x1f, R19 ;  /* 0x0000001fff097819 */ /* 0x000fe20000011413 */
[----:B------:R-:W-:Y:S01]  /*1f60*/  UISETP.GE.U32.AND UP1, UPT, UR45, 0x3, UPT ;  /* 0x000000032d00788c */ /* 0x000fe2000bf26070 */
[----:B------:R-:W0:Y:S01]  /*1f70*/  SYNCS.PHASECHK.TRANS64.TRYWAIT P0, [UR43+0x8], R0 ;  /* 0x00000800ff0075a7 */ /* 0x000e22000800016b */
[----:B------:R-:W-:-:S04]  /*1f80*/  UISETP.GT.U32.AND UP0, UPT, UR38, 0x2, UPT ;  /* 0x000000022600788c */ /* 0x000fc8000bf04070 */
[----:B------:R-:W-:-:S04]  /*1f90*/  UISETP.LT.U32.AND UP0, UPT, UR45, 0x3, UP0 ;  /* 0x000000032d00788c */ /* 0x000fc80008701070 */
[----:B------:R-:W-:Y:S02]  /*1fa0*/  USEL UR6, URZ, 0x1, !UP0 ;  /* 0x000000013f067887 */ /* 0x000fe4000c000000 */
[----:B------:R-:W-:Y:S02]  /*1fb0*/  @UP1 UIMAD.WIDE.U32 UR4, UR38, -0x55555555, URZ ;  /* 0xaaaaaaab260418a5 */ /* 0x000fe4000f8e003f */
[----:B------:R-:W-:Y:S02]  /*1fc0*/  ULOP3.LUT UR39, UR39, UR6, URZ, 0x3c, !UPT ;  /* 0x0000000627277292 */ /* 0x000fe4000f8e3c3f */
[----:B------:R-:W-:-:S04]  /*1fd0*/  @UP1 USHF.R.U32.HI UR4, URZ, 0x1, UR5 ;  /* 0x000000013f041899 */ /* 0x000fc80008011605 */
[----:B------:R-:W-:Y:S01]  /*1fe0*/  @UP1 ULOP3.LUT UR39, UR39, 0x1, UR4, 0x78, !UPT ;  /* 0x0000000127271892 */ /* 0x000fe2000f8e7804 */
[----:B0-----:R-:W-:Y:S11]  /*1ff0*/  @!P0 BRA `(.L_x_31) ;  /* 0x0000005400cc8947 */ /* 0x001ff60003800000 */
.L_x_184:
[----:B------:R-:W-:Y:S01]  /*2000*/  ULDC.64 UR4, c[0x0][0x5d0] ;  /* 0x0001740000047ab9 */ /* 0x000fe20000000a00 */
[----:B------:R-:W-:Y:S01]  /*2010*/  ULDC UR6, c[0x0][0x284] ;  /* 0x0000a10000067ab9 */ /* 0x000fe20000000800 */
[----:B0-----:R-:W-:Y:S02]  /*2020*/  IMAD R0, R9, UR4, RZ ;  /* 0x0000000409007c24 */ /* 0x001fe4000f8e02ff */
[----:B------:R-:W-:Y:S02]  /*2030*/  IMAD.SHL.U32 R12, R18, 0x80, RZ ;  /* 0x00000080120c7824 */ /* 0x000fe400078e00ff */
[C---:B------:R-:W-:Y:S02]  /*2040*/  IMAD R3, R19.reuse, UR5, R0 ;  /* 0x0000000513037c24 */ /* 0x040fe4000f8e0200 */
[----:B------:R-:W-:Y:S01]  /*2050*/  IMAD.SHL.U32 R0, R22, 0x40, RZ ;  /* 0x0000004016007824 */ /* 0x000fe200078e00ff */
[----:B------:R-:W-:Y:S01]  /*2060*/  SHF.R.S32.HI R13, RZ, 0x1f, R12 ;  /* 0x0000001fff0d7819 */ /* 0x000fe2000001140c */
[----:B------:R-:W-:Y:S01]  /*2070*/  IMAD.WIDE.U32 R4, R19, UR4, R92 ;  /* 0x0000000413047c25 */ /* 0x000fe2000f8e005c */
[----:B------:R-:W-:-:S02]  /*2080*/  ULDC.64 UR4, c[0x0][0x5c8] ;  /* 0x0001720000047ab9 */ /* 0x000fc40000000a00 */
[----:B------:R-:W-:Y:S01]  /*2090*/  ISETP.GE.AND P0, PT, R0, UR6, PT ;  /* 0x0000000600007c0c */ /* 0x000fe2000bf06270 */
[----:B------:R-:W-:Y:S01]  /*20a0*/  ULDC UR6, c[0x0][0x288] ;  /* 0x0000a20000067ab9 */ /* 0x000fe20000000800 */
[----:B------:R-:W-:Y:S01]  /*20b0*/  IADD3 R4, P1, R12, R4, RZ ;  /* 0x000000040c047210 */ /* 0x000fe20007f3e0ff */
[----:B------:R-:W-:Y:S01]  /*20c0*/  IMAD.WIDE R20, R22, 0x40, R90 ;  /* 0x0000004016147825 */ /* 0x000fe200078e025a */
[----:B------:R-:W-:Y:S02]  /*20d0*/  ISETP.GE.OR P0, PT, R12, UR6, P0 ;  /* 0x000000060c007c0c */ /* 0x000fe40008706670 */
[----:B------:R-:W-:Y:S01]  /*20e0*/  IADD3.X R5, R13, R5, R3, P1, !PT ;  /* 0x000000050d057210 */ /* 0x000fe20000ffe403 */
[----:B------:R-:W-:-:S04]  /*20f0*/  IMAD R7, R21, UR4, RZ ;  /* 0x0000000415077c24 */ /* 0x000fc8000f8e02ff */
[C---:B------:R-:W-:Y:S02]  /*2100*/  IMAD R7, R20.reuse, UR5, R7 ;  /* 0x0000000514077c24 */ /* 0x040fe4000f8e0207 */
[----:B------:R-:W-:-:S04]  /*2110*/  IMAD.WIDE.U32 R104, R20, UR4, R4 ;  /* 0x0000000414687c25 */ /* 0x000fc8000f8e0004 */
[----:B------:R-:W-:Y:S05]  /*2120*/  @P0 BRA `(.L_x_32) ;  /* 0x0000003c00dc0947 */ /* 0x000fea0003800000 */
[----:B-----5:R-:W-:Y:S01]  /*2130*/  FSETP.NEU.AND P0, PT, R89, RZ, PT ;  /* 0x000000ff5900720b */ /* 0x020fe20003f0d000 */
[----:B------:R-:W-:Y:S01]  /*2140*/  IMAD.IADD R3, R97, 0x1, -R12 ;  /* 0x0000000161037824 */ /* 0x000fe200078e0a0c */
[----:B------:R-:W-:Y:S01]  /*2150*/  BSSY B0, `(.L_x_32) ;  /* 0x00003f4000007945 */ /* 0x000fe20003800000 */
[----:B------:R-:W-:Y:S02]  /*2160*/  IMAD.IADD R0, R101, 0x1, -R0 ;  /* 0x0000000165007824 */ /* 0x000fe400078e0a00 */
[----:B------:R-:W-:Y:S01]  /*2170*/  IMAD.IADD R113, R105, 0x1, R7 ;  /* 0x0000000169717824 */ /* 0x000fe200078e0207 */
[----:B------:R-:W-:-:S04]  /*2180*/  ISETP.GT.AND P2, PT, R3, RZ, PT ;  /* 0x000000ff0300720c */ /* 0x000fc80003f44270 */
[----:B------:R-:W-:-:S03]  /*2190*/  ISETP.GT.AND P1, PT, R0, RZ, P2 ;  /* 0x000000ff0000720c */ /* 0x000fc60001724270 */
[----:B------:R-:W-:Y:S10]  /*21a0*/  @!P0 BRA `(.L_x_33) ;  /* 0x0000002c00208947 */ /* 0x000ff40003800000 */
[----:B------:R-:W0:Y:S01]  /*21b0*/  LDC.64 R106, c[0x0][0x5b8] ;  /* 0x00016e00ff6a7b82 */ /* 0x000e220000000a00 */
[----:B------:R-:W-:-:S07]  /*21c0*/  ULDC.64 UR4, c[0x0][0x5c0] ;  /* 0x0001700000047ab9 */ /* 0x000fce0000000a00 */
[----:B------:R-:W1:Y:S08]  /*21d0*/  LDC.64 R108, c[0x0][0x5b0] ;  /* 0x00016c00ff6c7b82 */ /* 0x000e700000000a00 */
[----:B------:R-:W2:Y:S01]  /*21e0*/  LDC.64 R110, c[0x0][0x5a8] ;  /* 0x00016a00ff6e7b82 */ /* 0x000ea20000000a00 */
[-C--:B0-----:R-:W-:Y:S02]  /*21f0*/  IMAD R6, R9, R106.reuse, RZ ;  /* 0x0000006a09067224 */ /* 0x081fe400078e02ff */
[----:B------:R-:W-:-:S04]  /*2200*/  IMAD.WIDE.U32 R4, R19, R106, R92 ;  /* 0x0000006a13047225 */ /* 0x000fc800078e005c */
[----:B------:R-:W-:Y:S01]  /*2210*/  IMAD R105, R19, R107, R6 ;  /* 0x0000006b13697224 */ /* 0x000fe200078e0206 */
[----:B------:R-:W-:Y:S01]  /*2220*/  IADD3 R6, P0, R12, R4, RZ ;  /* 0x000000040c067210 */ /* 0x000fe20007f1e0ff */
[----:B-1----:R-:W-:-:S03]  /*2230*/  IMAD R4, R21, R108, RZ ;  /* 0x0000006c15047224 */ /* 0x002fc600078e02ff */
[----:B------:R-:W-:Y:S01]  /*2240*/  IADD3.X R7, R13, R5, R105, P0, !PT ;  /* 0x000000050d077210 */ /* 0x000fe200007fe469 */
[C---:B------:R-:W-:Y:S02]  /*2250*/  IMAD R107, R20.reuse, R109, R4 ;  /* 0x0000006d146b7224 */ /* 0x040fe400078e0204 */
[----:B------:R-:W-:-:S04]  /*2260*/  IMAD.WIDE.U32 R4, R20, R108, R6 ;  /* 0x0000006c14047225 */ /* 0x000fc800078e0006 */
[----:B------:R-:W-:Y:S01]  /*2270*/  IMAD.IADD R5, R5, 0x1, R107 ;  /* 0x0000000105057824 */ /* 0x000fe200078e026b */
[----:B--2---:R-:W-:-:S04]  /*2280*/  LEA R10, P0, R4, R110, 0x1 ;  /* 0x0000006e040a7211 */ /* 0x004fc800078008ff */
[----:B------:R-:W-:-:S05]  /*2290*/  LEA.HI.X R11, R4, R111, R5, 0x1, P0 ;  /* 0x0000006f040b7211 */ /* 0x000fca00000f0c05 */
[----:B------:R-:W2:Y:S01]  /*22a0*/  @P1 LDG.E.LTC128B.U16 R18, desc[UR36][R10.64] ;  /* 0x000000240a121981 */ /* 0x000ea2000c1e1520 */
[----:B------:R-:W-:Y:S01]  /*22b0*/  IMAD.WIDE.U32 R4, R20, R108, R12 ;  /* 0x0000006c14047225 */ /* 0x000fe200078e000c */
[----:B------:R-:W-:Y:S02]  /*22c0*/  BSSY B1, `(.L_x_34) ;  /* 0x0000015000017945 */ /* 0x000fe40003800000 */
[----:B------:R-:W-:-:S04]  /*22d0*/  IADD3 R14, P0, R92, R4, RZ ;  /* 0x000000045c0e7210 */ /* 0x000fc80007f1e0ff */
[----:B------:R-:W-:Y:S02]  /*22e0*/  IADD3.X R15, R93, R107, R5, P0, !PT ;  /* 0x0000006b5d0f7210 */ /* 0x000fe400007fe405 */
[----:B------:R-:W-:Y:S01]  /*22f0*/  LEA R8, P0, R104, UR4, 0x1 ;  /* 0x0000000468087c11 */ /* 0x000fe2000f8008ff */
[----:B------:R-:W-:-:S03]  /*2300*/  IMAD.WIDE.U32 R14, R19, R106, R14 ;  /* 0x0000006a130e7225 */ /* 0x000fc600078e000e */
[----:B------:R-:W-:Y:S02]  /*2310*/  LEA.HI.X R9, R104, UR5, R113, 0x1, P0 ;  /* 0x0000000568097c11 */ /* 0x000fe400080f0c71 */
[----:B------:R-:W-:-:S04]  /*2320*/  ISETP.GT.AND P0, PT, R3, 0x1, PT ;  /* 0x000000010300780c */ /* 0x000fc80003f04270 */
[----:B------:R-:W-:Y:S01]  /*2330*/  ISETP.GT.AND P3, PT, R0, RZ, P0 ;  /* 0x000000ff0000720c */ /* 0x000fe20000764270 */
[----:B--2---:R-:W-:-:S04]  /*2340*/  IMAD.U32 R4, R18, 0x10000, RZ ;  /* 0x0001000012047824 */ /* 0x004fc800078e00ff */
[----:B------:R-:W-:Y:S01]  /*2350*/  FMUL R5, R4, R89 ;  /* 0x0000005904057220 */ /* 0x000fe20000400000 */
[----:B------:R-:W-:-:S03]  /*2360*/  LEA R4, P4, R14, R110, 0x1 ;  /* 0x0000006e0e047211 */ /* 0x000fc600078808ff */
[----:B------:R-:W-:-:S05]  /*2370*/  FFMA R5, R24, R88, R5 ;  /* 0x0000005818057223 */ /* 0x000fca0000000005 */
[----:B------:R-:W-:Y:S01]  /*2380*/  F2FP.BF16.F32.PACK_AB R10, RZ, R5 ;  /* 0x00000005ff0a723e */ /* 0x000fe200000010ff */
[----:B------:R-:W-:-:S03]  /*2390*/  IMAD.IADD R5, R105, 0x1, R15 ;  /* 0x0000000169057824 */ /* 0x000fc600078e020f */
[----:B------:R-:W-:Y:S01]  /*23a0*/  PRMT R11, R10, 0x7610, R11 ;  /* 0x000076100a0b7816 */ /* 0x000fe2000000000b */
[----:B------:R-:W-:Y:S01]  /*23b0*/  IMAD.SHL.U32 R10, R108, 0x8, RZ ;  /* 0x000000086c0a7824 */ /* 0x000fe200078e00ff */
[----:B------:R-:W-:-:S03]  /*23c0*/  LEA.HI.X R5, R14, R111, R5, 0x1, P4 ;  /* 0x0000006f0e057211 */ /* 0x000fc600020f0c05 */
[----:B------:R0:W-:Y:S02]  /*23d0*/  @P1 STG.E.U16 desc[UR36][R8.64], R11 ;  /* 0x0000000b08001986 */ /* 0x0001e4000c101524 */
[----:B0-----:R-:W-:Y:S01]  /*23e0*/  SHF.L.U64.HI R11, R108, 0x3, R109 ;  /* 0x000000036c0b7819 */ /* 0x001fe2000001026d */
[----:B------:R-:W-:Y:S06]  /*23f0*/  @!P3 BRA `(.L_x_35) ;  /* 0x000000000004b947 */ /* 0x000fec0003800000 */
[----:B------:R0:W5:Y:S02]  /*2400*/  LDG.E.LTC128B.U16 R18, desc[UR36][R4.64+0x2] ;  /* 0x0000022404127981 */ /* 0x000164000c1e1520 */
.L_x_35:
[----:B------:R-:W-:Y:S05]  /*2410*/  BSYNC B1 ;  /* 0x0000000000017941 */ /* 0x000fea0003800000 */
.L_x_34:
[----:B------:R-:W-:Y:S01]  /*2420*/  IMAD.WIDE.U32 R10, R20, R108, R10 ;  /* 0x0000006c140a7225 */ /* 0x000fe200078e000a */
[----:B------:R-:W-:-:S03]  /*2430*/  ISETP.GT.AND P2, PT, R0, 0x8, P2 ;  /* 0x000000080000780c */ /* 0x000fc60001744270 */
[----:B-----5:R-:W-:Y:S01]  /*2440*/  IMAD.U32 R14, R18, 0x10000, RZ ;  /* 0x00010000120e7824 */ /* 0x020fe200078e00ff */
[----:B------:R-:W-:Y:S01]  /*2450*/  IADD3 R6, P1, R6, R10, RZ ;  /* 0x0000000a06067210 */ /* 0x000fe20007f3e0ff */
[----:B------:R-:W-:Y:S02]  /*2460*/  IMAD.IADD R107, R107, 0x1, R11 ;  /* 0x000000016b6b7824 */ /* 0x000fe400078e020b */
[----:B------:R-:W-:Y:S02]  /*2470*/  FMUL R14, R14, R89 ;  /* 0x000000590e0e7220 */ /* 0x000fe40000400000 */
[----:B------:R-:W-:Y:S02]  /*2480*/  IMAD.X R7, R107, 0x1, R7, P1 ;  /* 0x000000016b077824 */ /* 0x000fe400008e0607 */
[----:B------:R-:W-:Y:S01]  /*2490*/  FFMA R25, R25, R88, R14 ;  /* 0x0000005819197223 */ /* 0x000fe2000000000e */
[----:B------:R-:W-:-:S04]  /*24a0*/  LEA R14, P1, R6, R110, 0x1 ;  /* 0x0000006e060e7211 */ /* 0x000fc800078208ff */
[----:B------:R-:W-:Y:S01]  /*24b0*/  LEA.HI.X R15, R6, R111, R7, 0x1, P1 ;  /* 0x0000006f060f7211 */ /* 0x000fe200008f0c07 */
[----:B------:R-:W-:Y:S01]  /*24c0*/  @P3 IMAD.MOV.U32 R6, RZ, RZ, R8 ;  /* 0x000000ffff063224 */ /* 0x000fe200078e0008 */
[----:B------:R-:W-:Y:S01]  /*24d0*/  F2FP.BF16.F32.PACK_AB R25, RZ, R25 ;  /* 0x00000019ff19723e */ /* 0x000fe200000010ff */
[----:B------:R-:W-:-:S05]  /*24e0*/  @P3 IMAD.MOV.U32 R7, RZ, RZ, R9 ;  /* 0x000000ffff073224 */ /* 0x000fca00078e0009 */
[----:B------:R1:W-:Y:S04]  /*24f0*/  @P3 STG.E.U16 desc[UR36][R6.64+0x2], R25 ;  /* 0x0000021906003986 */ /* 0x0003e8000c101524 */
[----:B------:R-:W2:Y:S01]  /*2500*/  @P2 LDG.E.LTC128B.U16 R18, desc[UR36][R14.64] ;  /* 0x000000240e122981 */ /* 0x000ea2000c1e1520 */
[----:B------:R-:W-:Y:S01]  /*2510*/  IADD3 R12, P1, P3, R92, R10, R12 ;  /* 0x0000000a5c0c7210 */ /* 0x000fe20007b3e00c */
[----:B------:R-:W-:Y:S01]  /*2520*/  BSSY B1, `(.L_x_36) ;  /* 0x0000011000017945 */ /* 0x000fe20003800000 */
[----:B------:R-:W-:Y:S02]  /*2530*/  ISETP.GT.AND P0, PT, R0, 0x8, P0 ;  /* 0x000000080000780c */ /* 0x000fe40000704270 */
[----:B------:R-:W-:-:S03]  /*2540*/  IADD3.X R13, R93, R107, R13, P1, P3 ;  /* 0x0000006b5d0d7210 */ /* 0x000fc60000fe640d */
[----:B------:R-:W-:Y:S01]  /*2550*/  IMAD.WIDE.U32 R12, R19, R106, R12 ;  /* 0x0000006a130c7225 */ /* 0x000fe200078e000c */
[----:B------:R-:W-:-:S03]  /*2560*/  SHF.L.U64.HI R19, R94, 0x1, R95 ;  /* 0x000000015e137819 */ /* 0x000fc6000001025f */
[----:B------:R-:W-:Y:S01]  /*2570*/  IMAD.IADD R13, R105, 0x1, R13 ;  /* 0x00000001690d7824 */ /* 0x000fe200078e020d */
[----:B-1----:R-:W-:-:S04]  /*2580*/  LEA R6, P3, R12, R110, 0x1 ;  /* 0x0000006e0c067211 */ /* 0x002fc800078608ff */
[----:B------:R-:W-:Y:S01]  /*2590*/  LEA.HI.X R7, R12, R111, R13, 0x1, P3 ;  /* 0x0000006f0c077211 */ /* 0x000fe200018f0c0d */
[----:B--2---:R-:W-:-:S04]  /*25a0*/  IMAD.U32 R10, R18, 0x10000, RZ ;  /* 0x00010000120a7824 */ /* 0x004fc800078e00ff */
[----:B------:R-:W-:Y:S01]  /*25b0*/  FMUL R11, R10, R89 ;  /* 0x000000590a0b7220 */ /* 0x000fe20000400000 */
[----:B------:R-:W-:-:S03]  /*25c0*/  LEA R10, P1, R94, R8, 0x1 ;  /* 0x000000085e0a7211 */ /* 0x000fc600078208ff */
[----:B------:R-:W-:-:S05]  /*25d0*/  FFMA R11, R26, R88, R11 ;  /* 0x000000581a0b7223 */ /* 0x000fca000000000b */
[----:B------:R-:W-:Y:S01]  /*25e0*/  F2FP.BF16.F32.PACK_AB R14, RZ, R11 ;  /* 0x0000000bff0e723e */ /* 0x000fe200000010ff */
[----:B------:R-:W-:-:S05]  /*25f0*/  IMAD.X R11, R19, 0x1, R9, P1 ;  /* 0x00000001130b7824 */ /* 0x000fca00008e0609 */
[----:B------:R1:W-:Y:S01]  /*2600*/  @P2 STG.E.U16 desc[UR36][R10.64], R14 ;  /* 0x0000000e0a002986 */ /* 0x0003e2000c101524 */
[----:B------:R-:W-:Y:S05]  /*2610*/  @!P0 BRA `(.L_x_37) ;  /* 0x0000000000048947 */ /* 0x000fea0003800000 */
[----:B------:R2:W5:Y:S02]  /*2620*/  LDG.E.LTC128B.U16 R18, desc[UR36][R6.64+0x2] ;  /* 0x0000022406127981 */ /* 0x000564000c1e1520 */
.L_x_37:
[----:B------:R-:W-:Y:S05]  /*2630*/  BSYNC B1 ;  /* 0x0000000000017941 */ /* 0x000fea0003800000 */
.L_x_36:
[----:B-----5:R-:W-:Y:S01]  /*2640*/  IMAD.U32 R12, R18, 0x10000, RZ ;  /* 0x00010000120c7824 */ /* 0x020fe200078e00ff */
[----:B------:R-:W-:Y:S01]  /*2650*/  ISETP.GT.AND P1, PT, R3, 0x8, PT ;  /* 0x000000080300780c */ /* 0x000fe20003f24270 */
[----:B------:R-:W-:Y:S02]  /*2660*/  BSSY B1, `(.L_x_38) ;  /* 0x0000008000017945 */ /* 0x000fe40003800000 */
[----:B------:R-:W-:Y:S01]  /*2670*/  FMUL R12, R12, R89 ;  /* 0x000000590c0c7220 */ /* 0x000fe20000400000 */
[----:B------:R-:W-:-:S03]  /*2680*/  ISETP.GT.AND P2, PT, R0, RZ, P1 ;  /* 0x000000ff0000720c */ /* 0x000fc60000f44270 */
[----:B------:R-:W-:-:S05]  /*2690*/  FFMA R12, R27, R88, R12 ;  /* 0x000000581b0c7223 */ /* 0x000fca000000000c */
[----:B------:R-:W-:-:S05]  /*26a0*/  F2FP.BF16.F32.PACK_AB R12, RZ, R12 ;  /* 0x0000000cff0c723e */ /* 0x000fca00000010ff */
[----:B------:R3:W-:Y:S01]  /*26b0*/  @P0 STG.E.U16 desc[UR36][R10.64+0x2], R12 ;  /* 0x0000020c0a000986 */ /* 0x0007e2000c101524 */
[----:B------:R-:W-:Y:S05]  /*26c0*/  @!P2 BRA `(.L_x_39) ;  /* 0x000000000004a947 */ /* 0x000fea0003800000 */
[----:B------:R4:W5:Y:S02]  /*26d0*/  LDG.E.LTC128B.U16 R18, desc[UR36][R4.64+0x10] ;  /* 0x0000102404127981 */ /* 0x000964000c1e1520 */
.L_x_39:
[----:B------:R-:W-:Y:S05]  /*26e0*/  BSYNC B1 ;  /* 0x0000000000017941 */ /* 0x000fea0003800000 */
.L_x_38:
[----:B---3-5:R-:W-:Y:S01]  /*26f0*/  IMAD.U32 R12, R18, 0x10000, RZ ;  /* 0x00010000120c7824 */ /* 0x028fe200078e00ff */
        /* <DEDUP_REMOVED lines=9> */
.L_x_41:
[----:B------:R-:W-:Y:S05]  /*2790*/  BSYNC B1 ;  /* 0x0000000000017941 */ /* 0x000fea0003800000 */
.L_x_40:
[----:B-----5:R-:W-:Y:S01]  /*27a0*/  IMAD.U32 R12, R18, 0x10000, RZ ;  /* 0x00010000120c7824 */ /* 0x020fe200078e00ff */
[----:B------:R-:W-:Y:S01]  /*27b0*/  ISETP.GT.AND P1, PT, R0, 0x8, P1 ;  /* 0x000000080000780c */ /* 0x000fe20000f24270 */
[----:B------:R-:W-:Y:S02]  /*27c0*/  BSSY B1, `(.L_x_42) ;  /* 0x0000007000017945 */ /* 0x000fe40003800000 */
[----:B------:R-:W-:-:S04]  /*27d0*/  FMUL R12, R12, R89 ;  /* 0x000000590c0c7220 */ /* 0x000fc80000400000 */
[----:B------:R-:W-:-:S05]  /*27e0*/  FFMA R12, R29, R88, R12 ;  /* 0x000000581d0c7223 */ /* 0x000fca000000000c */
[----:B------:R-:W-:-:S05]  /*27f0*/  F2FP.BF16.F32.PACK_AB R12, RZ, R12 ;  /* 0x0000000cff0c723e */ /* 0x000fca00000010ff */
[----:B------:R0:W-:Y:S01]  /*2800*/  @P3 STG.E.U16 desc[UR36][R8.64+0x12], R12 ;  /* 0x0000120c08003986 */ /* 0x0001e2000c101524 */
[----:B------:R-:W-:Y:S05]  /*2810*/  @!P1 BRA `(.L_x_43) ;  /* 0x0000000000049947 */ /* 0x000fea0003800000 */
[----:B------:R0:W5:Y:S02]  /*2820*/  LDG.E.LTC128B.U16 R18, desc[UR36][R6.64+0x10] ;  /* 0x0000102406127981 */ /* 0x000164000c1e1520 */
.L_x_43:
[----:B------:R-:W-:Y:S05]  /*2830*/  BSYNC B1 ;  /* 0x0000000000017941 */ /* 0x000fea0003800000 */
.L_x_42:
[----:B0----5:R-:W-:Y:S01]  /*2840*/  IMAD.U32 R12, R18, 0x10000, RZ ;  /* 0x00010000120c7824 */ /* 0x021fe200078e00ff */
[----:B------:R-:W-:Y:S01]  /*2850*/  ISETP.GT.AND P0, PT, R0, 0x8, P0 ;  /* 0x000000080000780c */ /* 0x000fe20000704270 */
[----:B------:R-:W-:Y:S02]  /*2860*/  BSSY B1, `(.L_x_44) ;  /* 0x0000007000017945 */ /* 0x000fe40003800000 */
[----:B---3--:R-:W-:-:S04]  /*2870*/  FMUL R13, R12, R89 ;  /* 0x000000590c0d7220 */ /* 0x008fc80000400000 */
[----:B------:R-:W-:-:S05]  /*2880*/  FFMA R13, R30, R88, R13 ;  /* 0x000000581e0d7223 */ /* 0x000fca000000000d */
[----:B------:R-:W-:-:S05]  /*2890*/  F2FP.BF16.F32.PACK_AB R13, RZ, R13 ;  /* 0x0000000dff0d723e */ /* 0x000fca00000010ff */
[----:B------:R0:W-:Y:S01]  /*28a0*/  @P1 STG.E.U16 desc[UR36][R10.64+0x10], R13 ;  /* 0x0000100d0a001986 */ /* 0x0001e2000c101524 */
[----:B------:R-:W-:Y:S05]  /*28b0*/  @!P0 BRA `(.L_x_45) ;  /* 0x0000000000048947 */ /* 0x000fea0003800000 */
[----:B------:R3:W5:Y:S02]  /*28c0*/  LDG.E.LTC128B.U16 R18, desc[UR36][R6.64+0x12] ;  /* 0x0000122406127981 */ /* 0x000764000c1e1520 */
.L_x_45:
[----:B------:R-:W-:Y:S05]  /*28d0*/  BSYNC B1 ;  /* 0x0000000000017941 */ /* 0x000fea0003800000 */
.L_x_44:
        /* <DEDUP_REMOVED lines=10> */
.L_x_47:
[----:B------:R-:W-:Y:S05]  /*2980*/  BSYNC B1 ;  /* 0x0000000000017941 */ /* 0x000fea0003800000 */
.L_x_46:
[----:B0----5:R-:W-:Y:S01]  /*2990*/  IMAD.U32 R12, R18, 0x10000, RZ ;  /* 0x00010000120c7824 */ /* 0x021fe200078e00ff */
        /* <DEDUP_REMOVED lines=9> */
.L_x_49:
[----:B------:R-:W-:Y:S05]  /*2a30*/  BSYNC B1 ;  /* 0x0000000000017941 */ /* 0x000fea0003800000 */
.L_x_48:
        /* <DEDUP_REMOVED lines=9> */
.L_x_51:
[----:B------:R-:W-:Y:S05]  /*2ad0*/  BSYNC B1 ;  /* 0x0000000000017941 */ /* 0x000fea0003800000 */
.L_x_50:
[----:B0----5:R-:W-:Y:S01]  /*2ae0*/  IMAD.U32 R12, R18, 0x10000, RZ ;  /* 0x00010000120c7824 */ /* 0x021fe200078e00ff */
        /* <DEDUP_REMOVED lines=8> */
.L_x_53:
[----:B------:R-:W-:Y:S05]  /*2b70*/  BSYNC B1 ;  /* 0x0000000000017941 */ /* 0x000fea0003800000 */
.L_x_52:
        /* <DEDUP_REMOVED lines=10> */
.L_x_55:
[----:B------:R-:W-:Y:S05]  /*2c20*/  BSYNC B1 ;  /* 0x0000000000017941 */ /* 0x000fea0003800000 */
.L_x_54:
        /* <DEDUP_REMOVED lines=10> */
.L_x_57:
[----:B------:R-:W-:Y:S05]  /*2cd0*/  BSYNC B1 ;  /* 0x0000000000017941 */ /* 0x000fea0003800000 */
.L_x_56:
        /* <DEDUP_REMOVED lines=9> */
.L_x_59:
[----:B------:R-:W-:Y:S05]  /*2d70*/  BSYNC B1 ;  /* 0x0000000000017941 */ /* 0x000fea0003800000 */
.L_x_58:
        /* <DEDUP_REMOVED lines=9> */
.L_x_61:
[----:B------:R-:W-:Y:S05]  /*2e10*/  BSYNC B1 ;  /* 0x0000000000017941 */ /* 0x000fea0003800000 */
.L_x_60:
        /* <DEDUP_REMOVED lines=10> */
.L_x_63:
[----:B------:R-:W-:Y:S05]  /*2ec0*/  BSYNC B1 ;  /* 0x0000000000017941 */ /* 0x000fea0003800000 */
.L_x_62:
        /* <DEDUP_REMOVED lines=10> */
.L_x_65:
[----:B------:R-:W-:Y:S05]  /*2f70*/  BSYNC B1 ;  /* 0x0000000000017941 */ /* 0x000fea0003800000 */
.L_x_64:
        /* <DEDUP_REMOVED lines=9> */
.L_x_67:
[----:B------:R-:W-:Y:S05]  /*3010*/  BSYNC B1 ;  /* 0x0000000000017941 */ /* 0x000fea0003800000 */
.L_x_66:
        /* <DEDUP_REMOVED lines=9> */
.L_x_69:
[----:B------:R-:W-:Y:S05]  /*30b0*/  BSYNC B1 ;  /* 0x0000000000017941 */ /* 0x000fea0003800000 */
.L_x_68:
        /* <DEDUP_REMOVED lines=10> */
.L_x_71:
[----:B------:R-:W-:Y:S05]  /*3160*/  BSYNC B1 ;  /* 0x0000000000017941 */ /* 0x000fea0003800000 */
.L_x_70:
        /* <DEDUP_REMOVED lines=10> */
.L_x_73:
[----:B------:R-:W-:Y:S05]  /*3210*/  BSYNC B1 ;  /* 0x0000000000017941 */ /* 0x000fea0003800000 */
.L_x_72:
        /* <DEDUP_REMOVED lines=9> */
.L_x_75:
[----:B------:R-:W-:Y:S05]  /*32b0*/  BSYNC B1 ;  /* 0x0000000000017941 */ /* 0x000fea0003800000 */
.L_x_74:
        /* <DEDUP_REMOVED lines=9> */
.L_x_77:
[----:B------:R-:W-:Y:S05]  /*3350*/  BSYNC B1 ;  /* 0x0000000000017941 */ /* 0x000fea0003800000 */
.L_x_76:
        /* <DEDUP_REMOVED lines=10> */
.L_x_79:
[----:B------:R-:W-:Y:S05]  /*3400*/  BSYNC B1 ;  /* 0x0000000000017941 */ /* 0x000fea0003800000 */
.L_x_78:
        /* <DEDUP_REMOVED lines=10> */
.L_x_81:
[----:B------:R-:W-:Y:S05]  /*34b0*/  BSYNC B1 ;  /* 0x0000000000017941 */ /* 0x000fea0003800000 */
.L_x_80:
        /* <DEDUP_REMOVED lines=9> */
.L_x_83:
[----:B------:R-:W-:Y:S05]  /*3550*/  BSYNC B1 ;  /* 0x0000000000017941 */ /* 0x000fea0003800000 */
.L_x_82:
        /* <DEDUP_REMOVED lines=9> */
.L_x_85:
[----:B------:R-:W-:Y:S05]  /*35f0*/  BSYNC B1 ;  /* 0x0000000000017941 */ /* 0x000fea0003800000 */
.L_x_84:
        /* <DEDUP_REMOVED lines=10> */
.L_x_87:
[----:B------:R-:W-:Y:S05]  /*36a0*/  BSYNC B1 ;  /* 0x0000000000017941 */ /* 0x000fea0003800000 */
.L_x_86:
        /* <DEDUP_REMOVED lines=10> */
.L_x_89:
[----:B------:R-:W-:Y:S05]  /*3750*/  BSYNC B1 ;  /* 0x0000000000017941 */ /* 0x000fea0003800000 */
.L_x_88:
        /* <DEDUP_REMOVED lines=9> */
.L_x_91:
[----:B------:R-:W-:Y:S05]  /*37f0*/  BSYNC B1 ;  /* 0x0000000000017941 */ /* 0x000fea0003800000 */
.L_x_90:
        /* <DEDUP_REMOVED lines=9> */
.L_x_93:
[----:B------:R-:W-:Y:S05]  /*3890*/  BSYNC B1 ;  /* 0x0000000000017941 */ /* 0x000fea0003800000 */
.L_x_92:
        /* <DEDUP_REMOVED lines=10> */
.L_x_95:
[----:B------:R-:W-:Y:S05]  /*3940*/  BSYNC B1 ;  /* 0x0000000000017941 */ /* 0x000fea0003800000 */
.L_x_94:
        /* <DEDUP_REMOVED lines=10> */
.L_x_97:
[----:B------:R-:W-:Y:S05]  /*39f0*/  BSYNC B1 ;  /* 0x0000000000017941 */ /* 0x000fea0003800000 */
.L_x_96:
        /* <DEDUP_REMOVED lines=9> */
.L_x_99:
[----:B------:R-:W-:Y:S05]  /*3a90*/  BSYNC B1 ;  /* 0x0000000000017941 */ /* 0x000fea0003800000 */
.L_x_98:
        /* <DEDUP_REMOVED lines=9> */
.L_x_101:
[----:B------:R-:W-:Y:S05]  /*3b30*/  BSYNC B1 ;  /* 0x0000000000017941 */ /* 0x000fea0003800000 */
.L_x_100:
        /* <DEDUP_REMOVED lines=10> */
.L_x_103:
[----:B------:R-:W-:Y:S05]  /*3be0*/  BSYNC B1 ;  /* 0x0000000000017941 */ /* 0x000fea0003800000 */
.L_x_102:
        /* <DEDUP_REMOVED lines=10> */
.L_x_105:
[----:B------:R-:W-:Y:S05]  /*3c90*/  BSYNC B1 ;  /* 0x0000000000017941 */ /* 0x000fea0003800000 */
.L_x_104:
        /* <DEDUP_REMOVED lines=9> */
.L_x_107:
[----:B------:R-:W-:Y:S05]  /*3d30*/  BSYNC B1 ;  /* 0x0000000000017941 */ /* 0x000fea0003800000 */
.L_x_106:
        /* <DEDUP_REMOVED lines=9> */
.L_x_109:
[----:B------:R-:W-:Y:S05]  /*3dd0*/  BSYNC B1 ;  /* 0x0000000000017941 */ /* 0x000fea0003800000 */
.L_x_108:
        /* <DEDUP_REMOVED lines=10> */
.L_x_111:
[----:B------:R-:W-:Y:S05]  /*3e80*/  BSYNC B1 ;  /* 0x0000000000017941 */ /* 0x000fea0003800000 */
.L_x_110:
        /* <DEDUP_REMOVED lines=10> */
.L_x_113:
[----:B------:R-:W-:Y:S05]  /*3f30*/  BSYNC B1 ;  /* 0x0000000000017941 */ /* 0x000fea0003800000 */
.L_x_112:
        /* <DEDUP_REMOVED lines=9> */
.L_x_115:
[----:B------:R-:W-:Y:S05]  /*3fd0*/  BSYNC B1 ;  /* 0x0000000000017941 */ /* 0x000fea0003800000 */
.L_x_114:
        /* <DEDUP_REMOVED lines=9> */
.L_x_117:
[----:B------:R-:W-:Y:S05]  /*4070*/  BSYNC B1 ;  /* 0x0000000000017941 */ /* 0x000fea0003800000 */
.L_x_116:
        /* <DEDUP_REMOVED lines=10> */
.L_x_119:
[----:B------:R-:W-:Y:S05]  /*4120*/  BSYNC B1 ;  /* 0x0000000000017941 */ /* 0x000fea0003800000 */
.L_x_118:
        /* <DEDUP_REMOVED lines=10> */
.L_x_121:
[----:B------:R-:W-:Y:S05]  /*41d0*/  BSYNC B1 ;  /* 0x0000000000017941 */ /* 0x000fea0003800000 */
.L_x_120:
        /* <DEDUP_REMOVED lines=9> */
.L_x_123:
[----:B------:R-:W-:Y:S05]  /*4270*/  BSYNC B1 ;  /* 0x0000000000017941 */ /* 0x000fea0003800000 */
.L_x_122:
        /* <DEDUP_REMOVED lines=9> */
.L_x_125:
[----:B------:R-:W-:Y:S05]  /*4310*/  BSYNC B1 ;  /* 0x0000000000017941 */ /* 0x000fea0003800000 */
.L_x_124:
        /* <DEDUP_REMOVED lines=10> */
.L_x_127:
[----:B------:R-:W-:Y:S05]  /*43c0*/  BSYNC B1 ;  /* 0x0000000000017941 */ /* 0x000fea0003800000 */
.L_x_126:
        /* <DEDUP_REMOVED lines=10> */
.L_x_129:
[----:B------:R-:W-:Y:S05]  /*4470*/  BSYNC B1 ;  /* 0x0000000000017941 */ /* 0x000fea0003800000 */
.L_x_128:
        /* <DEDUP_REMOVED lines=9> */
.L_x_131:
[----:B------:R-:W-:Y:S05]  /*4510*/  BSYNC B1 ;  /* 0x0000000000017941 */ /* 0x000fea0003800000 */
.L_x_130:
        /* <DEDUP_REMOVED lines=9> */
.L_x_133:
[----:B------:R-:W-:Y:S05]  /*45b0*/  BSYNC B1 ;  /* 0x0000000000017941 */ /* 0x000fea0003800000 */
.L_x_132:
        /* <DEDUP_REMOVED lines=10> */
.L_x_135:
[----:B------:R-:W-:Y:S05]  /*4660*/  BSYNC B1 ;  /* 0x0000000000017941 */ /* 0x000fea0003800000 */
.L_x_134:
        /* <DEDUP_REMOVED lines=10> */
.L_x_137:
[----:B------:R-:W-:Y:S05]  /*4710*/  BSYNC B1 ;  /* 0x0000000000017941 */ /* 0x000fea0003800000 */
.L_x_136:
        /* <DEDUP_REMOVED lines=9> */
.L_x_139:
[----:B------:R-:W-:Y:S05]  /*47b0*/  BSYNC B1 ;  /* 0x0000000000017941 */ /* 0x000fea0003800000 */
.L_x_138:
        /* <DEDUP_REMOVED lines=9> */
.L_x_141:
[----:B------:R-:W-:Y:S05]  /*4850*/  BSYNC B1 ;  /* 0x0000000000017941 */ /* 0x000fea0003800000 */
.L_x_140:
        /* <DEDUP_REMOVED lines=10> */
.L_x_143:
[----:B------:R-:W-:Y:S05]  /*4900*/  BSYNC B1 ;  /* 0x0000000000017941 */ /* 0x000fea0003800000 */
.L_x_142:
        /* <DEDUP_REMOVED lines=10> */
.L_x_145:
[----:B------:R-:W-:Y:S05]  /*49b0*/  BSYNC B1 ;  /* 0x0000000000017941 */ /* 0x000fea0003800000 */
.L_x_144:
        /* <DEDUP_REMOVED lines=9> */
.L_x_147:
[----:B------:R-:W-:Y:S05]  /*4a50*/  BSYNC B1 ;  /* 0x0000000000017941 */ /* 0x000fea0003800000 */
.L_x_146:
        /* <DEDUP_REMOVED lines=9> */
.L_x_149:
[----:B------:R-:W-:Y:S05]  /*4af0*/  BSYNC B1 ;  /* 0x0000000000017941 */ /* 0x000fea0003800000 */
.L_x_148:
        /* <DEDUP_REMOVED lines=10> */
.L_x_151:
[----:B------:R-:W-:Y:S05]  /*4ba0*/  BSYNC B1 ;  /* 0x0000000000017941 */ /* 0x000fea0003800000 */
.L_x_150:
        /* <DEDUP_REMOVED lines=10> */
.L_x_153:
[----:B------:R-:W-:Y:S05]  /*4c50*/  BSYNC B1 ;  /* 0x0000000000017941 */ /* 0x000fea0003800000 */
.L_x_152:
[----:B0---45:R-:W-:Y:S01]  /*4c60*/  IMAD.U32 R4, R18, 0x10000, RZ ;  /* 0x0001000012047824 */ /* 0x031fe200078e00ff */
        /* <DEDUP_REMOVED lines=8> */
.L_x_155:
[----:B------:R-:W-:Y:S05]  /*4cf0*/  BSYNC B1 ;  /* 0x0000000000017941 */ /* 0x000fea0003800000 */
.L_x_154:
[----:B0----5:R-:W-:Y:S01]  /*4d00*/  IMAD.U32 R4, R18, 0x10000, RZ ;  /* 0x0001000012047824 */ /* 0x021fe200078e00ff */
[----:B------:R-:W-:Y:S01]  /*4d10*/  ISETP.GT.AND P0, PT, R0, 0x8, P0 ;  /* 0x000000080000780c */ /* 0x000fe20000704270 */
[----:B------:R-:W-:Y:S01]  /*4d20*/  @P1 IMAD.MOV.U32 R5, RZ, RZ, R11 ;  /* 0x000000ffff051224 */ /* 0x000fe200078e000b */
[----:B------:R-:W-:Y:S01]  /*4d30*/  BSSY B1, `(.L_x_156) ;  /* 0x0000008000017945 */ /* 0x000fe20003800000 */
[----:B------:R-:W-:Y:S01]  /*4d40*/  FMUL R3, R4, R89 ;  /* 0x0000005904037220 */ /* 0x000fe20000400000 */
[----:B------:R-:W-:-:S03]  /*4d50*/  @P1 IMAD.MOV.U32 R4, RZ, RZ, R10 ;  /* 0x000000ffff041224 */ /* 0x000fc600078e000a */
[----:B------:R-:W-:-:S05]  /*4d60*/  FFMA R3, R86, R88, R3 ;  /* 0x0000005856037223 */ /* 0x000fca0000000003 */
[----:B------:R-:W-:-:S05]  /*4d70*/  F2FP.BF16.F32.PACK_AB R3, RZ, R3 ;  /* 0x00000003ff03723e */ /* 0x000fca00000010ff */
[----:B------:R0:W-:Y:S01]  /*4d80*/  @P1 STG.E.U16 desc[UR36][R4.64+0xf0], R3 ;  /* 0x0000f00304001986 */ /* 0x0001e2000c101524 */
[----:B------:R-:W-:Y:S05]  /*4d90*/  @!P0 BRA `(.L_x_157) ;  /* 0x0000000000048947 */ /* 0x000fea0003800000 */
[----:B------:R0:W5:Y:S02]  /*4da0*/  LDG.E.LTC128B.U16 R18, desc[UR36][R6.64+0xf2] ;  /* 0x0000f22406127981 */ /* 0x000164000c1e1520 */
.L_x_157:
[----:B------:R-:W-:Y:S05]  /*4db0*/  BSYNC B1 ;  /* 0x0000000000017941 */ /* 0x000fea0003800000 */
.L_x_156:
[----:B------:R-:W-:Y:S05]  /*4dc0*/  @!P0 BRA `(.L_x_158) ;  /* 0x0000001000b08947 */ /* 0x000fea0003800000 */
[----:B-----5:R-:W-:-:S04]  /*4dd0*/  IMAD.U32 R18, R18, 0x10000, RZ ;  /* 0x0001000012127824 */ /* 0x020fc800078e00ff */
[----:B------:R-:W-:-:S04]  /*4de0*/  FMUL R18, R18, R89 ;  /* 0x0000005912127220 */ /* 0x000fc80000400000 */
[----:B------:R-:W-:-:S05]  /*4df0*/  FFMA R18, R87, R88, R18 ;  /* 0x0000005857127223 */ /* 0x000fca0000000012 */
[----:B------:R-:W-:-:S05]  /*4e00*/  F2FP.BF16.F32.PACK_AB R18, RZ, R18 ;  /* 0x00000012ff12723e */ /* 0x000fca00000010ff */
[----:B------:R0:W-:Y:S01]  /*4e10*/  STG.E.U16 desc[UR36][R10.64+0xf2], R18 ;  /* 0x0000f2120a007986 */ /* 0x0001e2000c101524 */
[----:B------:R-:W-:Y:S05]  /*4e20*/  BRA `(.L_x_158) ;  /* 0x0000001000987947 */ /* 0x000fea0003800000 */
.L_x_33:
[----:B------:R-:W-:Y:S01]  /*4e30*/  ISETP.GT.AND P3, PT, R3, 0x1, PT ;  /* 0x000000010300780c */ /* 0x000fe20003f64270 */
[----:B------:R-:W-:Y:S01]  /*4e40*/  ULDC.64 UR4, c[0x0][0x5c0] ;  /* 0x0001700000047ab9 */ /* 0x000fe20000000a00 */
[-C--:B------:R-:W-:Y:S01]  /*4e50*/  FMUL R24, R24, R88.reuse ;  /* 0x0000005818187220 */ /* 0x080fe20000400000 */
[----:B------:R-:W-:Y:S01]  /*4e60*/  LEA R4, P4, R104, UR4, 0x1 ;  /* 0x0000000468047c11 */ /* 0x000fe2000f8808ff */
[-C--:B------:R-:W-:Y:S01]  /*4e70*/  FMUL R25, R25, R88.reuse ;  /* 0x0000005819197220 */ /* 0x080fe20000400000 */
[----:B------:R-:W-:Y:S01]  /*4e80*/  ISETP.GT.AND P0, PT, R0, RZ, P3 ;  /* 0x000000ff0000720c */ /* 0x000fe20001f04270 */
[----:B------:R-:W-:Y:S01]  /*4e90*/  FMUL R26, R26, R88 ;  /* 0x000000581a1a7220 */ /* 0x000fe20000400000 */
[----:B------:R-:W-:Y:S01]  /*4ea0*/  F2FP.BF16.F32.PACK_AB R24, RZ, R24 ;  /* 0x00000018ff18723e */ /* 0x000fe200000010ff */
[-C--:B------:R-:W-:Y:S01]  /*4eb0*/  FMUL R27, R27, R88.reuse ;  /* 0x000000581b1b7220 */ /* 0x080fe20000400000 */
[----:B------:R-:W-:Y:S01]  /*4ec0*/  LEA.HI.X R5, R104, UR5, R113, 0x1, P4 ;  /* 0x0000000568057c11 */ /* 0x000fe2000a0f0c71 */
[-C--:B------:R-:W-:Y:S01]  /*4ed0*/  FMUL R28, R28, R88.reuse ;  /* 0x000000581c1c7220 */ /* 0x080fe20000400000 */
[----:B------:R-:W-:Y:S01]  /*4ee0*/  F2FP.BF16.F32.PACK_AB R25, RZ, R25 ;  /* 0x00000019ff19723e */ /* 0x000fe200000010ff */
[-C--:B------:R-:W-:Y:S01]  /*4ef0*/  FMUL R29, R29, R88.reuse ;  /* 0x000000581d1d7220 */ /* 0x080fe20000400000 */
[----:B------:R-:W-:Y:S01]  /*4f00*/  ISETP.GT.AND P2, PT, R0, 0x8, P2 ;  /* 0x000000080000780c */ /* 0x000fe20001744270 */
[----:B------:R-:W-:Y:S01]  /*4f10*/  @P1 STG.E.U16 desc[UR36][R4.64], R24 ;  /* 0x0000001804001986 */ /* 0x000fe2000c101524 */
[----:B------:R-:W-:Y:S01]  /*4f20*/  ISETP.GT.AND P1, PT, R3, 0x8, PT ;  /* 0x000000080300780c */ /* 0x000fe20003f24270 */
[----:B------:R-:W-:Y:S01]  /*4f30*/  FMUL R30, R30, R88 ;  /* 0x000000581e1e7220 */ /* 0x000fe20000400000 */
[C---:B------:R-:W-:Y:S01]  /*4f40*/  SHF.L.U64.HI R7, R94.reuse, 0x1, R95 ;  /* 0x000000015e077819 */ /* 0x040fe2000001025f */
[----:B------:R-:W-:Y:S01]  /*4f50*/  @P0 STG.E.U16 desc[UR36][R4.64+0x2], R25 ;  /* 0x0000021904000986 */ /* 0x000fe2000c101524 */
[----:B------:R-:W-:Y:S01]  /*4f60*/  LEA R6, P5, R94, R4, 0x1 ;  /* 0x000000045e067211 */ /* 0x000fe200078a08ff */
[-C--:B------:R-:W-:Y:S01]  /*4f70*/  FMUL R31, R31, R88.reuse ;  /* 0x000000581f1f7220 */ /* 0x080fe20000400000 */
[----:B------:R-:W-:Y:S01]  /*4f80*/  ISETP.GT.AND P3, PT, R0, 0x8, P3 ;  /* 0x000000080000780c */ /* 0x000fe20001f64270 */
[-C--:B------:R-:W-:Y:S01]  /*4f90*/  FMUL R32, R32, R88.reuse ;  /* 0x0000005820207220 */ /* 0x080fe20000400000 */
[----:B------:R-:W-:Y:S01]  /*4fa0*/  ISETP.GT.AND P0, PT, R3, 0x9, PT ;  /* 0x000000090300780c */ /* 0x000fe20003f04270 */
[----:B------:R-:W-:Y:S01]  /*4fb0*/  IMAD.X R7, R7, 0x1, R5, P5 ;  /* 0x0000000107077824 */ /* 0x000fe200028e0605 */
[----:B------:R-:W-:Y:S01]  /*4fc0*/  ISETP.GT.AND P4, PT, R0, RZ, P1 ;  /* 0x000000ff0000720c */ /* 0x000fe20000f84270 */
[----:B------:R-:W-:Y:S01]  /*4fd0*/  FMUL R33, R33, R88 ;  /* 0x0000005821217220 */ /* 0x000fe20000400000 */
[----:B------:R-:W-:Y:S01]  /*4fe0*/  F2FP.BF16.F32.PACK_AB R26, RZ, R26 ;  /* 0x0000001aff1a723e */ /* 0x000fe200000010ff */
[-C--:B------:R-:W-:Y:S01]  /*4ff0*/  FMUL R34, R34, R88.reuse ;  /* 0x0000005822227220 */ /* 0x080fe20000400000 */
[----:B------:R-:W-:Y:S01]  /*5000*/  ISETP.GT.AND P5, PT, R0, RZ, P0 ;  /* 0x000000ff0000720c */ /* 0x000fe200007a4270 */
[----:B------:R-:W-:Y:S01]  /*5010*/  FMUL R35, R35, R88 ;  /* 0x0000005823237220 */ /* 0x000fe20000400000 */
[----:B------:R-:W-:Y:S01]  /*5020*/  F2FP.BF16.F32.PACK_AB R27, RZ, R27 ;  /* 0x0000001bff1b723e */ /* 0x000fe200000010ff */
[----:B------:R-:W-:Y:S01]  /*5030*/  @P2 STG.E.U16 desc[UR36][R6.64], R26 ;  /* 0x0000001a06002986 */ /* 0x000fe2000c101524 */
[----:B------:R-:W-:Y:S01]  /*5040*/  F2FP.BF16.F32.PACK_AB R28, RZ, R28 ;  /* 0x0000001cff1c723e */ /* 0x000fe200000010ff */
[-C--:B------:R-:W-:Y:S01]  /*5050*/  FMUL R36, R36, R88.reuse ;  /* 0x0000005824247220 */ /* 0x080fe20000400000 */
[C---:B------:R-:W-:Y:S01]  /*5060*/  ISETP.GT.AND P2, PT, R0.reuse, 0x8, P1 ;  /* 0x000000080000780c */ /* 0x040fe20000f44270 */
[----:B------:R-:W-:Y:S01]  /*5070*/  @P3 STG.E.U16 desc[UR36][R6.64+0x2], R27 ;  /* 0x0000021b06003986 */ /* 0x000fe2000c101524 */
[----:B------:R-:W-:Y:S01]  /*5080*/  ISETP.GT.AND P1, PT, R3, 0x10, PT ;  /* 0x000000100300780c */ /* 0x000fe20003f24270 */
[-C--:B------:R-:W-:Y:S01]  /*5090*/  FMUL R37, R37, R88.reuse ;  /* 0x0000005825257220 */ /* 0x080fe20000400000 */
[----:B------:R-:W-:Y:S01]  /*50a0*/  F2FP.BF16.F32.PACK_AB R29, RZ, R29 ;  /* 0x0000001dff1d723e */ /* 0x000fe200000010ff */
[----:B------:R-:W-:Y:S01]  /*50b0*/  @P4 STG.E.U16 desc[UR36][R4.64+0x10], R28 ;  /* 0x0000101c04004986 */ /* 0x000fe2000c101524 */
[----:B------:R-:W-:Y:S01]  /*50c0*/  ISETP.GT.AND P3, PT, R0, 0x8, P0 ;  /* 0x000000080000780c */ /* 0x000fe20000764270 */
[-C--:B------:R-:W-:Y:S01]  /*50d0*/  FMUL R38, R38, R88.reuse ;  /* 0x0000005826267220 */ /* 0x080fe20000400000 */
[----:B------:R-:W-:Y:S01]  /*50e0*/  ISETP.GT.AND P0, PT, R3, 0x11, PT ;  /* 0x000000110300780c */ /* 0x000fe20003f04270 */
[----:B------:R-:W-:Y:S01]  /*50f0*/  @P5 STG.E.U16 desc[UR36][R4.64+0x12], R29 ;  /* 0x0000121d04005986 */ /* 0x000fe2000c101524 */
        /* <DEDUP_REMOVED lines=162> */
[----:B------:R-:W-:-:S02]  /*5b20*/  F2FP.BF16.F32.PACK_AB R62, RZ, R62 ;  /* 0x0000003eff3e723e */ /* 0x000fc400000010ff */
[C---:B------:R-:W-:Y:S02]  /*5b30*/  ISETP.GT.AND P5, PT, R0.reuse, RZ, P0 ;  /* 0x000000ff0000720c */ /* 0x040fe400007a4270 */
[----:B------:R-:W-:Y:S01]  /*5b40*/  F2FP.BF16.F32.PACK_AB R63, RZ, R63 ;  /* 0x0000003fff3f723e */ /* 0x000fe200000010ff */
[----:B------:R-:W-:Y:S01]  /*5b50*/  @P2 STG.E.U16 desc[UR36][R6.64+0x90], R62 ;  /* 0x0000903e06002986 */ /* 0x000fe2000c101524 */
[----:B------:R-:W-:Y:S02]  /*5b60*/  F2FP.BF16.F32.PACK_AB R64, RZ, R64 ;  /* 0x00000040ff40723e */ /* 0x000fe400000010ff */
[C---:B------:R-:W-:Y:S01]  /*5b70*/  ISETP.GT.AND P2, PT, R0.reuse, 0x8, P1 ;  /* 0x000000080000780c */ /* 0x040fe20000f44270 */
[----:B------:R-:W-:Y:S01]  /*5b80*/  @P3 STG.E.U16 desc[UR36][R6.64+0x92], R63 ;  /* 0x0000923f06003986 */ /* 0x000fe2000c101524 */
[----:B------:R-:W-:Y:S02]  /*5b90*/  ISETP.GT.AND P1, PT, R3, 0x58, PT ;  /* 0x000000580300780c */ /* 0x000fe40003f24270 */
[----:B------:R-:W-:Y:S01]  /*5ba0*/  F2FP.BF16.F32.PACK_AB R65, RZ, R65 ;  /* 0x00000041ff41723e */ /* 0x000fe200000010ff */
[----:B------:R-:W-:Y:S01]  /*5bb0*/  @P4 STG.E.U16 desc[UR36][R4.64+0xa0], R64 ;  /* 0x0000a04004004986 */ /* 0x000fe2000c101524 */
[----:B------:R-:W-:-:S02]  /*5bc0*/  ISETP.GT.AND P3, PT, R0, 0x8, P0 ;  /* 0x000000080000780c */ /* 0x000fc40000764270 */
[----:B------:R-:W-:Y:S01]  /*5bd0*/  ISETP.GT.AND P0, PT, R3, 0x59, PT ;  /* 0x000000590300780c */ /* 0x000fe20003f04270 */
[----:B------:R-:W-:Y:S01]  /*5be0*/  @P5 STG.E.U16 desc[UR36][R4.64+0xa2], R65 ;  /* 0x0000a24104005986 */ /* 0x000fe2000c101524 */
[C---:B------:R-:W-:Y:S02]  /*5bf0*/  ISETP.GT.AND P4, PT, R0.reuse, RZ, P1 ;  /* 0x000000ff0000720c */ /* 0x040fe40000f84270 */
[----:B------:R-:W-:Y:S02]  /*5c00*/  F2FP.BF16.F32.PACK_AB R66, RZ, R66 ;  /* 0x00000042ff42723e */ /* 0x000fe400000010ff */
[----:B------:R-:W-:Y:S02]  /*5c10*/  ISETP.GT.AND P5, PT, R0, RZ, P0 ;  /* 0x000000ff0000720c */ /* 0x000fe400007a4270 */
[----:B------:R-:W-:Y:S01]  /*5c20*/  F2FP.BF16.F32.PACK_AB R67, RZ, R67 ;  /* 0x00000043ff43723e */ /* 0x000fe200000010ff */
[----:B------:R-:W-:Y:S01]  /*5c30*/  @P2 STG.E.U16 desc[UR36][R6.64+0xa0], R66 ;  /* 0x0000a04206002986 */ /* 0x000fe2000c101524 */
[----:B------:R-:W-:-:S02]  /*5c40*/  F2FP.BF16.F32.PACK_AB R68, RZ, R68 ;  /* 0x00000044ff44723e */ /* 0x000fc400000010ff */
[C---:B------:R-:W-:Y:S01]  /*5c50*/  ISETP.GT.AND P2, PT, R0.reuse, 0x8, P1 ;  /* 0x000000080000780c */ /* 0x040fe20000f44270 */
[----:B------:R-:W-:Y:S01]  /*5c60*/  @P3 STG.E.U16 desc[UR36][R6.64+0xa2], R67 ;  /* 0x0000a24306003986 */ /* 0x000fe2000c101524 */
[C---:B------:R-:W-:Y:S02]  /*5c70*/  ISETP.GT.AND P1, PT, R3.reuse, 0x60, PT ;  /* 0x000000600300780c */ /* 0x040fe40003f24270 */
[----:B------:R-:W-:Y:S01]  /*5c80*/  F2FP.BF16.F32.PACK_AB R69, RZ, R69 ;  /* 0x00000045ff45723e */ /* 0x000fe200000010ff */
[----:B------:R-:W-:Y:S01]  /*5c90*/  @P4 STG.E.U16 desc[UR36][R4.64+0xb0], R68 ;  /* 0x0000b04404004986 */ /* 0x000fe2000c101524 */
[C---:B------:R-:W-:Y:S02]  /*5ca0*/  ISETP.GT.AND P3, PT, R0.reuse, 0x8, P0 ;  /* 0x000000080000780c */ /* 0x040fe40000764270 */
[----:B------:R-:W-:Y:S01]  /*5cb0*/  ISETP.GT.AND P0, PT, R3, 0x61, PT ;  /* 0x000000610300780c */ /* 0x000fe20003f04270 */
[----:B------:R-:W-:Y:S01]  /*5cc0*/  @P5 STG.E.U16 desc[UR36][R4.64+0xb2], R69 ;  /* 0x0000b24504005986 */ /* 0x000fe2000c101524 */
[----:B------:R-:W-:-:S02]  /*5cd0*/  ISETP.GT.AND P4, PT, R0, RZ, P1 ;  /* 0x000000ff0000720c */ /* 0x000fc40000f84270 */
[C---:B------:R-:W-:Y:S02]  /*5ce0*/  ISETP.GT.AND P5, PT, R0.reuse, RZ, P0 ;  /* 0x000000ff0000720c */ /* 0x040fe400007a4270 */
[----:B------:R-:W-:Y:S02]  /*5cf0*/  F2FP.BF16.F32.PACK_AB R70, RZ, R70 ;  /* 0x00000046ff46723e */ /* 0x000fe400000010ff */
[----:B------:R-:W-:Y:S02]  /*5d00*/  F2FP.BF16.F32.PACK_AB R71, RZ, R71 ;  /* 0x00000047ff47723e */ /* 0x000fe400000010ff */
[----:B------:R-:W-:Y:S01]  /*5d10*/  F2FP.BF16.F32.PACK_AB R72, RZ, R72 ;  /* 0x00000048ff48723e */ /* 0x000fe200000010ff */
[----:B------:R-:W-:Y:S01]  /*5d20*/  @P2 STG.E.U16 desc[UR36][R6.64+0xb0], R70 ;  /* 0x0000b04606002986 */ /* 0x000fe2000c101524 */
[----:B------:R-:W-:Y:S02]  /*5d30*/  F2FP.BF16.F32.PACK_AB R73, RZ, R73 ;  /* 0x00000049ff49723e */ /* 0x000fe400000010ff */
[C---:B------:R-:W-:Y:S01]  /*5d40*/  ISETP.GT.AND P1, PT, R0.reuse, 0x8, P1 ;  /* 0x000000080000780c */ /* 0x040fe20000f24270 */
[----:B------:R-:W-:Y:S01]  /*5d50*/  @P3 STG.E.U16 desc[UR36][R6.64+0xb2], R71 ;  /* 0x0000b24706003986 */ /* 0x000fe2000c101524 */
[----:B------:R-:W-:-:S02]  /*5d60*/  ISETP.GT.AND P2, PT, R0, 0x8, P0 ;  /* 0x000000080000780c */ /* 0x000fc40000744270 */
[----:B------:R-:W-:Y:S01]  /*5d70*/  F2FP.BF16.F32.PACK_AB R74, RZ, R74 ;  /* 0x0000004aff4a723e */ /* 0x000fe200000010ff */
[----:B------:R-:W-:Y:S01]  /*5d80*/  @P4 STG.E.U16 desc[UR36][R4.64+0xc0], R72 ;  /* 0x0000c04804004986 */ /* 0x000fe2000c101524 */
[C---:B------:R-:W-:Y:S02]  /*5d90*/  ISETP.GT.AND P4, PT, R3.reuse, 0x68, PT ;  /* 0x000000680300780c */ /* 0x040fe40003f84270 */
[----:B------:R-:W-:Y:S01]  /*5da0*/  ISETP.GT.AND P0, PT, R3, 0x69, PT ;  /* 0x000000690300780c */ /* 0x000fe20003f04270 */
[----:B------:R-:W-:Y:S01]  /*5db0*/  @P5 STG.E.U16 desc[UR36][R4.64+0xc2], R73 ;  /* 0x0000c24904005986 */ /* 0x000fe2000c101524 */
[----:B------:R-:W-:Y:S02]  /*5dc0*/  ISETP.GT.AND P5, PT, R0, RZ, P4 ;  /* 0x000000ff0000720c */ /* 0x000fe400027a4270 */
[----:B------:R-:W-:Y:S01]  /*5dd0*/  F2FP.BF16.F32.PACK_AB R75, RZ, R75 ;  /* 0x0000004bff4b723e */ /* 0x000fe200000010ff */
[----:B------:R-:W-:Y:S01]  /*5de0*/  @P1 STG.E.U16 desc[UR36][R6.64+0xc0], R74 ;  /* 0x0000c04a06001986 */ /* 0x000fe2000c101524 */
[----:B------:R-:W-:-:S02]  /*5df0*/  F2FP.BF16.F32.PACK_AB R76, RZ, R76 ;  /* 0x0000004cff4c723e */ /* 0x000fc400000010ff */
[C---:B------:R-:W-:Y:S01]  /*5e00*/  ISETP.GT.AND P3, PT, R0.reuse, RZ, P0 ;  /* 0x000000ff0000720c */ /* 0x040fe20000764270 */
[----:B------:R-:W-:Y:S01]  /*5e10*/  @P2 STG.E.U16 desc[UR36][R6.64+0xc2], R75 ;  /* 0x0000c24b06002986 */ /* 0x000fe2000c101524 */
[C---:B------:R-:W-:Y:S02]  /*5e20*/  ISETP.GT.AND P4, PT, R0.reuse, 0x8, P4 ;  /* 0x000000080000780c */ /* 0x040fe40002784270 */
[----:B------:R-:W-:Y:S02]  /*5e30*/  F2FP.BF16.F32.PACK_AB R77, RZ, R77 ;  /* 0x0000004dff4d723e */ /* 0x000fe400000010ff */
[----:B------:R-:W-:Y:S01]  /*5e40*/  F2FP.BF16.F32.PACK_AB R78, RZ, R78 ;  /* 0x0000004eff4e723e */ /* 0x000fe200000010ff */
[----:B------:R-:W-:Y:S01]  /*5e50*/  @P5 STG.E.U16 desc[UR36][R4.64+0xd0], R76 ;  /* 0x0000d04c04005986 */ /* 0x000fe2000c101524 */
[----:B------:R-:W-:Y:S02]  /*5e60*/  ISETP.GT.AND P5, PT, R0, 0x8, P0 ;  /* 0x000000080000780c */ /* 0x000fe400007a4270 */
[----:B------:R-:W-:-:S02]  /*5e70*/  F2FP.BF16.F32.PACK_AB R79, RZ, R79 ;  /* 0x0000004fff4f723e */ /* 0x000fc400000010ff */
[C---:B------:R-:W-:Y:S01]  /*5e80*/  ISETP.GT.AND P2, PT, R3.reuse, 0x71, PT ;  /* 0x000000710300780c */ /* 0x040fe20003f44270 */
[----:B------:R-:W-:Y:S01]  /*5e90*/  @P3 STG.E.U16 desc[UR36][R4.64+0xd2], R77 ;  /* 0x0000d24d04003986 */ /* 0x000fe2000c101524 */
[----:B------:R-:W-:Y:S02]  /*5ea0*/  ISETP.GT.AND P3, PT, R3, 0x70, PT ;  /* 0x000000700300780c */ /* 0x000fe40003f64270 */
[----:B------:R-:W-:Y:S01]  /*5eb0*/  F2FP.BF16.F32.PACK_AB R80, RZ, R80 ;  /* 0x00000050ff50723e */ /* 0x000fe200000010ff */
[----:B------:R-:W-:Y:S01]  /*5ec0*/  @P4 STG.E.U16 desc[UR36][R6.64+0xd0], R78 ;  /* 0x0000d04e06004986 */ /* 0x000fe2000c101524 */
[C---:B------:R-:W-:Y:S02]  /*5ed0*/  ISETP.GT.AND P4, PT, R0.reuse, RZ, P2 ;  /* 0x000000ff0000720c */ /* 0x040fe40001784270 */
[----:B------:R-:W-:Y:S01]  /*5ee0*/  F2FP.BF16.F32.PACK_AB R81, RZ, R81 ;  /* 0x00000051ff51723e */ /* 0x000fe200000010ff */
[----:B------:R-:W-:Y:S01]  /*5ef0*/  @P5 STG.E.U16 desc[UR36][R6.64+0xd2], R79 ;  /* 0x0000d24f06005986 */ /* 0x000fe2000c101524 */
[----:B------:R-:W-:-:S02]  /*5f00*/  ISETP.GT.AND P5, PT, R0, RZ, P3 ;  /* 0x000000ff0000720c */ /* 0x000fc40001fa4270 */
[C---:B------:R-:W-:Y:S02]  /*5f10*/  ISETP.GT.AND P1, PT, R3.reuse, 0x78, PT ;  /* 0x000000780300780c */ /* 0x040fe40003f24270 */
[----:B------:R-:W-:Y:S02]  /*5f20*/  ISETP.GT.AND P0, PT, R3, 0x79, PT ;  /* 0x000000790300780c */ /* 0x000fe40003f04270 */
[C---:B------:R-:W-:Y:S02]  /*5f30*/  ISETP.GT.AND P3, PT, R0.reuse, 0x8, P3 ;  /* 0x000000080000780c */ /* 0x040fe40001f64270 */
[C---:B------:R-:W-:Y:S02]  /*5f40*/  ISETP.GT.AND P2, PT, R0.reuse, 0x8, P2 ;  /* 0x000000080000780c */ /* 0x040fe40001744270 */
[----:B------:R-:W-:Y:S02]  /*5f50*/  F2FP.BF16.F32.PACK_AB R82, RZ, R82 ;  /* 0x00000052ff52723e */ /* 0x000fe400000010ff */
[----:B------:R-:W-:Y:S01]  /*5f60*/  F2FP.BF16.F32.PACK_AB R83, RZ, R83 ;  /* 0x00000053ff53723e */ /* 0x000fe200000010ff */
[----:B------:R-:W-:Y:S01]  /*5f70*/  @P5 STG.E.U16 desc[UR36][R4.64+0xe0], R80 ;  /* 0x0000e05004005986 */ /* 0x000fe2000c101524 */
[----:B------:R-:W-:-:S02]  /*5f80*/  ISETP.GT.AND P5, PT, R0, RZ, P0 ;  /* 0x000000ff0000720c */ /* 0x000fc400007a4270 */
[C---:B------:R-:W-:Y:S01]  /*5f90*/  ISETP.GT.AND P0, PT, R0.reuse, 0x8, P0 ;  /* 0x000000080000780c */ /* 0x040fe20000704270 */
[----:B------:R-:W-:Y:S01]  /*5fa0*/  @P4 STG.E.U16 desc[UR36][R4.64+0xe2], R81 ;  /* 0x0000e25104004986 */ /* 0x000fe2000c101524 */
[C---:B------:R-:W-:Y:S02]  /*5fb0*/  ISETP.GT.AND P4, PT, R0.reuse, RZ, P1 ;  /* 0x000000ff0000720c */ /* 0x040fe40000f84270 */
[----:B------:R-:W-:Y:S01]  /*5fc0*/  ISETP.GT.AND P1, PT, R0, 0x8, P1 ;  /* 0x000000080000780c */ /* 0x000fe20000f24270 */
[----:B------:R-:W-:Y:S01]  /*5fd0*/  @P3 STG.E.U16 desc[UR36][R6.64+0xe0], R82 ;  /* 0x0000e05206003986 */ /* 0x000fe2000c101524 */
[----:B------:R-:W-:Y:S02]  /*5fe0*/  F2FP.BF16.F32.PACK_AB R84, RZ, R84 ;  /* 0x00000054ff54723e */ /* 0x000fe400000010ff */
[----:B------:R-:W-:Y:S01]  /*5ff0*/  F2FP.BF16.F32.PACK_AB R85, RZ, R85 ;  /* 0x00000055ff55723e */ /* 0x000fe200000010ff */
[----:B------:R-:W-:Y:S01]  /*6000*/  @P2 STG.E.U16 desc[UR36][R6.64+0xe2], R83 ;  /* 0x0000e25306002986 */ /* 0x000fe2000c101524 */
[----:B------:R-:W-:-:S02]  /*6010*/  F2FP.BF16.F32.PACK_AB R86, RZ, R86 ;  /* 0x00000056ff56723e */ /* 0x000fc400000010ff */
[----:B------:R-:W-:-:S03]  /*6020*/  F2FP.BF16.F32.PACK_AB R87, RZ, R87 ;  /* 0x00000057ff57723e */ /* 0x000fc600000010ff */
[----:B------:R-:W-:Y:S04]  /*6030*/  @P4 STG.E.U16 desc[UR36][R4.64+0xf0], R84 ;  /* 0x0000f05404004986 */ /* 0x000fe8000c101524 */
[----:B------:R0:W-:Y:S02]  /*6040*/  @P5 STG.E.U16 desc[UR36][R4.64+0xf2], R85 ;  /* 0x0000f25504005986 */ /* 0x0001e4000c101524 */
[----:B0-----:R-:W-:Y:S02]  /*6050*/  @P1 IMAD.MOV.U32 R4, RZ, RZ, R6 ;  /* 0x000000ffff041224 */ /* 0x001fe400078e0006 */
[----:B------:R-:W-:-:S05]  /*6060*/  @P1 IMAD.MOV.U32 R5, RZ, RZ, R7 ;  /* 0x000000ffff051224 */ /* 0x000fca00078e0007 */
[----:B------:R0:W-:Y:S04]  /*6070*/  @P1 STG.E.U16 desc[UR36][R4.64+0xf0], R86 ;  /* 0x0000f05604001986 */ /* 0x0001e8000c101524 */
[----:B------:R0:W-:Y:S02]  /*6080*/  @P0 STG.E.U16 desc[UR36][R6.64+0xf2], R87 ;  /* 0x0000f25706000986 */ /* 0x0001e4000c101524 */
.L_x_158:
[----:B------:R-:W-:Y:S05]  /*6090*/  BSYNC B0 ;  /* 0x0000000000007941 */ /* 0x000fea0003800000 */
.L_x_32:
[----:B0-----:R-:W2:Y:S01]  /*60a0*/  LDL.64 R4, [R1] ;  /* 0x0000000001047983 */ /* 0x001ea20000100a00 */
[----:B------:R-:W-:Y:S01]  /*60b0*/  ULDC.64 UR4, c[0x0][0x650] ;  /* 0x0001940000047ab9 */ /* 0x000fe20000000a00 */
[----:B------:R-:W-:Y:S02]  /*60c0*/  IMAD.U32 R0, RZ, RZ, UR44 ;  /* 0x0000002cff007e24 */ /* 0x000fe4000f8e00ff */
[----:B------:R-:W-:Y:S02]  /*60d0*/  IMAD.MOV.U32 R22, RZ, RZ, -0x1 ;  /* 0xffffffffff167424 */ /* 0x000fe400078e00ff */
[----:B------:R0:W-:Y:S01]  /*60e0*/  SYNCS.ARRIVE.TRANS64.A1T0 RZ, [R0+UR46], RZ ;  /* 0x000000ff00ff79a7 */ /* 0x0001e2000810002e */
[----:B-----5:R-:W-:Y:S02]  /*60f0*/  IMAD.MOV.U32 R18, RZ, RZ, -0x1 ;  /* 0xffffffffff127424 */ /* 0x020fe400078e00ff */
[----:B------:R-:W-:Y:S01]  /*6100*/  IMAD.MOV.U32 R19, RZ, RZ, -0x1 ;  /* 0xffffffffff137424 */ /* 0x000fe200078e00ff */
[----:B0-----:R-:W-:-:S02]  /*6110*/  PRMT R0, RZ, 0x7610, R0 ;  /* 0x00007610ff007816 */ /* 0x001fc40000000000 */
[----:B--2---:R-:W-:-:S05]  /*6120*/  LEA R16, P0, R4, R16, 0x1 ;  /* 0x0000001004107211 */ /* 0x004fca00078008ff */
[----:B------:R-:W-:Y:S01]  /*6130*/  IMAD.X R17, R98, 0x1, R17, P0 ;  /* 0x0000000162117824 */ /* 0x000fe200000e0611 */
[----:B------:R-:W-:-:S04]  /*6140*/  ISETP.GE.U32.AND P0, PT, R16, UR4, PT ;  /* 0x0000000410007c0c */ /* 0x000fc8000bf06070 */
[----:B------:R-:W-:-:S13]  /*6150*/  ISETP.GE.U32.AND.EX P0, PT, R17, UR5, PT, P0 ;  /* 0x0000000511007c0c */ /* 0x000fda000bf06100 */
[----:B------:R-:W-:Y:S05]  /*6160*/  @P0 BRA `(.L_x_159) ;  /* 0x00000004004c0947 */ /* 0x000fea0003800000 */
[----:B-1----:R-:W0:Y:S01]  /*6170*/  LDC.64 R10, c[0x0][0x628] ;  /* 0x00018a00ff0a7b82 */ /* 0x002e220000000a00 */
[----:B------:R-:W1:Y:S01]  /*6180*/  S2R R12, SR_CTAID.X ;  /* 0x00000000000c7919 */ /* 0x000e620000002500 */
[----:B------:R-:W-:Y:S02]  /*6190*/  IMAD.MOV.U32 R8, RZ, RZ, R16 ;  /* 0x000000ffff087224 */ /* 0x000fe400078e0010 */
[----:B------:R-:W-:Y:S01]  /*61a0*/  IMAD.MOV.U32 R9, RZ, RZ, R17 ;  /* 0x000000ffff097224 */ /* 0x000fe200078e0011 */
[----:B------:R-:W2:Y:S03]  /*61b0*/  S2R R18, SR_CTAID.Y ;  /* 0x0000000000127919 */ /* 0x000ea60000002600 */
[----:B------:R-:W1:Y:S08]  /*61c0*/  LDC R0, c[0x0][0x630] ;  /* 0x00018c00ff007b82 */ /* 0x000e700000000800 */
[----:B------:R-:W1:Y:S01]  /*61d0*/  LDC.64 R14, c[0x0][0x620] ;  /* 0x00018800ff0e7b82 */ /* 0x000e620000000a00 */
[----:B0-----:R-:W-:-:S04]  /*61e0*/  ISETP.NE.U32.AND P0, PT, R10, RZ, PT ;  /* 0x000000ff0a00720c */ /* 0x001fc80003f05070 */
[----:B------:R-:W-:-:S13]  /*61f0*/  ISETP.NE.AND.EX P0, PT, R11, RZ, PT, P0 ;  /* 0x000000ff0b00720c */ /* 0x000fda0003f05300 */
[----:B-12---:R-:W-:Y:S05]  /*6200*/  @!P0 BRA `(.L_x_160) ;  /* 0x0000000000288947 */ /* 0x006fea0003800000 */
[----:B------:R-:W0:Y:S02]  /*6210*/  LDC R3, c[0x0][0x634] ;  /* 0x00018d00ff037b82 */ /* 0x000e240000000800 */
[----:B0-----:R-:W-:-:S05]  /*6220*/  IADD3 R3, P0, R16, R3, RZ ;  /* 0x0000000310037210 */ /* 0x001fca0007f1e0ff */
[----:B------:R-:W-:-:S04]  /*6230*/  IMAD.X R13, RZ, RZ, R17, P0 ;  /* 0x000000ffff0d7224 */ /* 0x000fc800000e0611 */
[----:B------:R-:W-:-:S04]  /*6240*/  IMAD.WIDE.U32 R4, R13, R10, RZ ;  /* 0x0000000a0d047225 */ /* 0x000fc800078e00ff */
[----:B---34-:R-:W-:-:S04]  /*6250*/  IMAD.WIDE.U32 R6, P0, R3, R11, R4 ;  /* 0x0000000b03067225 */ /* 0x018fc80007800004 */
[----:B------:R-:W-:-:S04]  /*6260*/  IMAD.WIDE.U32 R4, R3, R10, RZ ;  /* 0x0000000a03047225 */ /* 0x000fc800078e00ff */
[----:B------:R-:W-:Y:S01]  /*6270*/  IMAD.X R9, RZ, RZ, RZ, P0 ;  /* 0x000000ffff097224 */ /* 0x000fe200000e06ff */
[----:B------:R-:W-:Y:S01]  /*6280*/  IADD3 RZ, P0, R5, R6, RZ ;  /* 0x0000000605ff7210 */ /* 0x000fe20007f1e0ff */
[----:B------:R-:W-:-:S04]  /*6290*/  IMAD.MOV.U32 R8, RZ, RZ, R7 ;  /* 0x000000ffff087224 */ /* 0x000fc800078e0007 */
[----:B------:R-:W-:-:S08]  /*62a0*/  IMAD.WIDE.U32.X R8, R13, R11, R8, P0 ;  /* 0x0000000b0d087225 */ /* 0x000fd000000e0408 */
.L_x_160:
[-CC-:B------:R-:W-:Y:S01]  /*62b0*/  SHF.R.U64 R19, R8, R0.reuse, R9.reuse ;  /* 0x0000000008137219 */ /* 0x180fe20000001209 */
[----:B------:R-:W0:Y:S01]  /*62c0*/  LDC.64 R24, c[0x0][0x640] ;  /* 0x00019000ff187b82 */ /* 0x000e220000000a00 */
[----:B------:R-:W-:Y:S01]  /*62d0*/  SHF.R.U32.HI R0, RZ, R0, R9 ;  /* 0x00000000ff007219 */ /* 0x000fe20000011609 */
[----:B------:R-:W-:Y:S01]  /*62e0*/  ULDC UR4, c[0x0][0x150] ;  /* 0x0000540000047ab9 */ /* 0x000fe20000000800 */
[----:B------:R-:W-:Y:S02]  /*62f0*/  IADD3 R3, P0, RZ, -R19, RZ ;  /* 0x80000013ff037210 */ /* 0x000fe40007f1e0ff */
[----:B---34-:R-:W-:-:S03]  /*6300*/  I2FP.F32.U32 R7, R12 ;  /* 0x0000000c00077245 */ /* 0x018fc60000201000 */
[----:B------:R-:W1:Y:S01]  /*6310*/  LDC R6, c[0x0][0x618] ;  /* 0x00018600ff067b82 */ /* 0x000e620000000800 */
[----:B------:R-:W-:Y:S02]  /*6320*/  IMAD.X R5, RZ, RZ, ~R0, P0 ;  /* 0x000000ffff057224 */ /* 0x000fe400000e0e00 */
[----:B------:R-:W-:Y:S01]  /*6330*/  FMUL R7, R7, UR4 ;  /* 0x0000000407077c20 */ /* 0x000fe20008400000 */
[----:B------:R-:W-:Y:S01]  /*6340*/  ULDC UR4, c[0x0][0x154] ;  /* 0x0000550000047ab9 */ /* 0x000fe20000000800 */
[-C--:B------:R-:W-:Y:S02]  /*6350*/  IMAD R0, R5, R14.reuse, RZ ;  /* 0x0000000e05007224 */ /* 0x080fe400078e02ff */
[C---:B------:R-:W-:Y:S01]  /*6360*/  IMAD.WIDE.U32 R4, R3.reuse, R14, R16 ;  /* 0x0000000e03047225 */ /* 0x040fe200078e0010 */
[----:B------:R-:W2:Y:S01]  /*6370*/  LDC R8, c[0x0][0x608] ;  /* 0x00018200ff087b82 */ /* 0x000ea20000000800 */
[----:B------:R-:W3:Y:S02]  /*6380*/  F2I.U32.TRUNC.NTZ R7, R7 ;  /* 0x0000000700077305 */ /* 0x000ee4000020f000 */
[----:B------:R-:W-:Y:S01]  /*6390*/  IMAD R3, R3, R15, R0 ;  /* 0x0000000f03037224 */ /* 0x000fe200078e0200 */
[----:B------:R-:W-:-:S03]  /*63a0*/  I2FP.F32.U32 R0, R18 ;  /* 0x0000001200007245 */ /* 0x000fc60000201000 */
[----:B------:R-:W-:Y:S01]  /*63b0*/  IMAD.IADD R3, R5, 0x1, R3 ;  /* 0x0000000105037824 */ /* 0x000fe200078e0203 */
[----:B------:R-:W4:Y:S01]  /*63c0*/  LDC R11, c[0x0][0x658] ;  /* 0x00019600ff0b7b82 */ /* 0x000f220000000800 */
[----:B0-----:R-:W-:-:S04]  /*63d0*/  ISETP.NE.U32.AND P0, PT, R24, RZ, PT ;  /* 0x000000ff1800720c */ /* 0x001fc80003f05070 */
[----:B------:R-:W-:-:S03]  /*63e0*/  ISETP.NE.AND.EX P0, PT, R25, RZ, PT, P0 ;  /* 0x000000ff1900720c */ /* 0x000fc60003f05300 */
[----:B------:R-:W0:Y:S01]  /*63f0*/  LDC R9, c[0x0][0x144] ;  /* 0x00005100ff097b82 */ /* 0x000e220000000800 */
[-C--:B-1----:R-:W-:Y:S01]  /*6400*/  SHF.R.U64 R10, R4, R6.reuse, R3 ;  /* 0x00000006040a7219 */ /* 0x082fe20000001203 */
[----:B---3--:R-:W-:Y:S01]  /*6410*/  IMAD.MOV R7, RZ, RZ, -R7 ;  /* 0x000000ffff077224 */ /* 0x008fe200078e0a07 */
[----:B------:R-:W-:Y:S01]  /*6420*/  SHF.R.U32.HI R3, RZ, R6, R3 ;  /* 0x00000006ff037219 */ /* 0x000fe20000011603 */
[----:B------:R-:W-:-:S04]  /*6430*/  FMUL R6, R0, UR4 ;  /* 0x0000000400067c20 */ /* 0x000fc80008400000 */
[----:B------:R-:W1:Y:S01]  /*6440*/  LDC R21, c[0x0][0x148] ;  /* 0x00005200ff157b82 */ /* 0x000e620000000800 */
[----:B------:R3:W0:Y:S01]  /*6450*/  F2I.U32.TRUNC.NTZ R14, R6 ;  /* 0x00000006000e7305 */ /* 0x000622000020f000 */
[-CC-:B--2---:R-:W-:Y:S02]  /*6460*/  SHF.R.U64 R13, R10, R8.reuse, R3.reuse ;  /* 0x000000080a0d7219 */ /* 0x184fe40000001203 */
[----:B------:R-:W-:-:S04]  /*6470*/  SHF.R.U32.HI R0, RZ, R8, R3 ;  /* 0x00000008ff007219 */ /* 0x000fc80000011603 */
[----:B------:R-:W2:Y:S01]  /*6480*/  LDC R20, c[0x0][0x648] ;  /* 0x00019200ff147b82 */ /* 0x000ea20000000800 */
[-CC-:B----4-:R-:W-:Y:S02]  /*6490*/  SHF.R.U64 R15, R13, R11.reuse, R0.reuse ;  /* 0x0000000b0d0f7219 */ /* 0x190fe40000001200 */
[----:B------:R-:W-:-:S03]  /*64a0*/  SHF.R.U32.HI R5, RZ, R11, R0 ;  /* 0x0000000bff057219 */ /* 0x000fc60000011600 */
[----:B------:R-:W-:Y:S02]  /*64b0*/  IMAD.MOV.U32 R4, RZ, RZ, R15 ;  /* 0x000000ffff047224 */ /* 0x000fe400078e000f */
[----:B------:R-:W4:Y:S01]  /*64c0*/  LDC R26, c[0x0][0x638] ;  /* 0x00018e00ff1a7b82 */ /* 0x000f220000000800 */
[----:B0-----:R-:W-:-:S07]  /*64d0*/  IMAD R22, R9, R7, R12 ;  /* 0x0000000709167224 */ /* 0x001fce00078e020c */
[----:B------:R-:W0:Y:S08]  /*64e0*/  LDC R27, c[0x0][0x610] ;  /* 0x00018400ff1b7b82 */ /* 0x000e300000000800 */
[----:B------:R-:W0:Y:S01]  /*64f0*/  LDC R28, c[0x0][0x600] ;  /* 0x00018000ff1c7b82 */ /* 0x000e220000000800 */
[----:B-123--:R-:W-:Y:S05]  /*6500*/  @!P0 BRA `(.L_x_161) ;  /* 0x0000000000288947 */ /* 0x00efea0003800000 */
[----:B------:R-:W1:Y:S02]  /*6510*/  LDC R0, c[0x0][0x64c] ;  /* 0x00019300ff007b82 */ /* 0x000e640000000800 */
[----:B-1----:R-:W-:-:S05]  /*6520*/  IADD3 R3, P0, R15, R0, RZ ;  /* 0x000000000f037210 */ /* 0x002fca0007f1e0ff */
        /* <DEDUP_REMOVED lines=8> */
.L_x_161:
[----:B------:R-:W-:Y:S01]  /*65b0*/  ISETP.NE.AND P0, PT, R2, 0x1, PT ;  /* 0x000000010200780c */ /* 0x000fe20003f05270 */
[----:B------:R-:W-:Y:S01]  /*65c0*/  IMAD.MOV R14, RZ, RZ, -R14 ;  /* 0x000000ffff0e7224 */ /* 0x000fe200078e0a0e */
[----:B------:R-:W-:Y:S02]  /*65d0*/  SHF.R.U64 R0, R4, R20, R5 ;  /* 0x0000001404007219 */ /* 0x000fe40000001205 */
[----:B------:R-:W-:Y:S02]  /*65e0*/  LOP3.LUT R3, R13, R100, RZ, 0xc0, !PT ;  /* 0x000000640d037212 */ /* 0x000fe400078ec0ff */
[----:B------:R-:W-:Y:S01]  /*65f0*/  LOP3.LUT R5, R10, R99, RZ, 0xc0, !PT ;  /* 0x000000630a057212 */ /* 0x000fe200078ec0ff */
[----:B------:R-:W-:Y:S02]  /*6600*/  IMAD.MOV R4, RZ, RZ, -R0 ;  /* 0x000000ffff047224 */ /* 0x000fe400078e0a00 */
[----:B------:R-:W-:Y:S02]  /*6610*/  IMAD R3, R96, R0, R3 ;  /* 0x0000000060037224 */ /* 0x000fe400078e0203 */
[----:B----4-:R-:W-:-:S02]  /*6620*/  IMAD R0, R4, R26, R15 ;  /* 0x0000001a04007224 */ /* 0x010fc400078e020f */
[----:B------:R-:W-:Y:S02]  /*6630*/  @P0 IMAD R22, R21, R14, R18 ;  /* 0x0000000e15160224 */ /* 0x000fe400078e0212 */
[----:B------:R-:W-:Y:S02]  /*6640*/  IMAD.MOV.U32 R4, RZ, RZ, 0x1 ;  /* 0x00000001ff047424 */ /* 0x000fe400078e00ff */
[----:B0-----:R-:W-:Y:S02]  /*6650*/  IMAD R22, R3, R27, R22 ;  /* 0x0000001b03167224 */ /* 0x001fe400078e0216 */
[----:B------:R-:W-:Y:S01]  /*6660*/  IMAD R3, R0, R28, R5 ;  /* 0x0000001c00037224 */ /* 0x000fe200078e0205 */
[----:B------:R-:W-:-:S04]  /*6670*/  PRMT R0, R4, 0x7610, R0 ;  /* 0x0000761004007816 */ /* 0x000fc80000000000 */
[----:B------:R-:W-:Y:S02]  /*6680*/  SEL R18, R3, R22, !P0 ;  /* 0x0000001603127207 */ /* 0x000fe40004000000 */
[----:B------:R-:W-:-:S07]  /*6690*/  SEL R22, R22, R3, !P0 ;  /* 0x0000000316167207 */ /* 0x000fce0004000000 */
.L_x_159:
[----:B------:R-:W-:Y:S01]  /*66a0*/  LOP3.LUT P0, RZ, R0, 0xff, RZ, 0xc0, !PT ;  /* 0x000000ff00ff7812 */ /* 0x000fe2000780c0ff */
[----:B------:R-:W-:Y:S01]  /*66b0*/  UIMAD.WIDE.U32 UR4, UR38, -0x55555555, URZ ;  /* 0xaaaaaaab260478a5 */ /* 0x000fe2000f8e003f */
[----:B------:R-:W-:-:S03]  /*66c0*/  LOP3.LUT R103, R103, 0x1, RZ, 0x3c, !PT ;  /* 0x0000000167677812 */ /* 0x000fc600078e3cff */
[----:B------:R-:W-:-:S04]  /*66d0*/  USHF.R.U32.HI UR4, URZ, 0x1, UR5 ;  /* 0x000000013f047899 */ /* 0x000fc80008011605 */
[----:B------:R-:W-:-:S04]  /*66e0*/  UIMAD UR38, UR4, -0x3, UR38 ;  /* 0xfffffffd042678a4 */ /* 0x000fc8000f8e0226 */
[----:B------:R-:W-:Y:S08]  /*66f0*/  @P0 BRA `(.L_x_162) ;  /* 0xffffffac00800947 */ /* 0x000ff0000383ffff */
[----:B------:R-:W-:Y:S05]  /*6700*/  EXIT ;  /* 0x000000000000794d */ /* 0x000fea0003800000 */
.L_x_13:
[----:B------:R-:W-:-:S08]  /*6710*/  ISETP.NE.AND P0, PT, R14, RZ, PT ;  /* 0x000000ff0e00720c */ /* 0x000fd00003f05270 */
[----:B0-----:R-:W0:-:S00]  /*6720*/  USETMAXREG.DEALLOC.CTAPOOL 0x28 ;  /* 0x00000028000079c8 */ /* 0x001e0000080e0500 */
[----:B------:R-:W-:Y:S05]  /*6730*/  @P0 EXIT ;  /* 0x000000000000094d */ /* 0x000fea0003800000 */
[----:B0-----:R-:W-:Y:S01]  /*6740*/  LOP3.LUT P0, RZ, R3, 0xff, RZ, 0xc0, !PT ;  /* 0x000000ff03ff7812 */ /* 0x001fe2000780c0ff */
[----:B------:R-:W-:Y:S02]  /*6750*/  IMAD.MOV.U32 R3, RZ, RZ, 0x1 ;  /* 0x00000001ff037424 */ /* 0x000fe400078e00ff */
[----:B------:R-:W-:-:S10]  /*6760*/  IMAD.MOV.U32 R8, RZ, RZ, RZ ;  /* 0x000000ffff087224 */ /* 0x000fd400078e00ff */
[----:B------:R-:W-:Y:S05]  /*6770*/  @!P0 BRA `(.L_x_163) ;  /* 0x0000000c000c8947 */ /* 0x000fea0003800000 */
[----:B------:R-:W-:Y:S01]  /*6780*/  LOP3.LUT P0, RZ, R4, 0x1f, RZ, 0xc0, !PT ;  /* 0x0000001f04ff7812 */ /* 0x000fe2000780c0ff */
[----:B------:R-:W-:Y:S01]  /*6790*/  ULDC UR5, c[0x0][0x658] ;  /* 0x0001960000057ab9 */ /* 0x000fe20000000800 */
[----:B------:R-:W-:Y:S01]  /*67a0*/  UMOV UR6, 0xffffffff ;  /* 0xffffffff00067882 */ /* 0x000fe20000000000 */
[----:B------:R-:W-:Y:S01]  /*67b0*/  BSSY B0, `(.L_x_163) ;  /* 0x00000bf000007945 */ /* 0x000fe20003800000 */
[----:B------:R-:W-:Y:S01]  /*67c0*/  USHF.L.U32 UR6, UR6, UR5, URZ ;  /* 0x0000000506067299 */ /* 0x000fe2000800063f */
[C---:B------:R-:W-:Y:S01]  /*67d0*/  ISETP.NE.AND P2, PT, R5.reuse, RZ, PT ;  /* 0x000000ff0500720c */ /* 0x040fe20003f45270 */
[----:B------:R-:W-:Y:S01]  /*67e0*/  IMAD.MOV.U32 R10, RZ, RZ, 0x1 ;  /* 0x00000001ff0a7424 */ /* 0x000fe200078e00ff */
[----:B------:R-:W-:Y:S01]  /*67f0*/  ISETP.NE.OR P0, PT, R5, RZ, !P0 ;  /* 0x000000ff0500720c */ /* 0x000fe20004705670 */
[----:B------:R-:W-:Y:S01]  /*6800*/  IMAD.MOV.U32 R3, RZ, RZ, 0x1 ;  /* 0x00000001ff037424 */ /* 0x000fe200078e00ff */
[----:B------:R-:W-:Y:S01]  /*6810*/  LOP3.LUT R9, R23, 0x2, RZ, 0xfc, !PT ;  /* 0x0000000217097812 */ /* 0x000fe200078efcff */
[----:B------:R-:W-:Y:S01]  /*6820*/  IMAD.MOV.U32 R8, RZ, RZ, RZ ;  /* 0x000000ffff087224 */ /* 0x000fe200078e00ff */
[----:B------:R-:W-:Y:S01]  /*6830*/  ULDC UR4, c[0x0][0x600] ;  /* 0x0001800000047ab9 */ /* 0x000fe20000000800 */
[----:B------:R-:W-:Y:S01]  /*6840*/  UMOV UR7, 0x1 ;  /* 0x0000000100077882 */ /* 0x000fe20000000000 */
[----:B------:R-:W-:-:S02]  /*6850*/  UIADD3 UR19, UR40, 0x1, URZ ;  /* 0x0000000128137890 */ /* 0x000fc4000fffe03f */
[----:B------:R-:W-:Y:S02]  /*6860*/  UIADD3 UR15, UR4, -0x1, URZ ;  /* 0xffffffff040f7890 */ /* 0x000fe4000fffe03f */
[----:B------:R-:W-:Y:S02]  /*6870*/  USHF.L.U32 UR17, UR7, UR5, URZ ;  /* 0x0000000507117299 */ /* 0x000fe4000800063f */
[----:B------:R-:W-:Y:S01]  /*6880*/  ULOP3.LUT UR16, URZ, UR6, URZ, 0x33, !UPT ;  /* 0x000000063f107292 */ /* 0x000fe2000f8e333f */
[----:B------:R-:W-:-:S11]  /*6890*/  ULDC.64 UR20, c[0x0][0x198] ;  /* 0x0000660000147ab9 */ /* 0x000fd60000000a00 */
.L_x_175:
[----:B------:R-:W-:-:S03]  /*68a0*/  UMOV UR4, 0xffffffff ;  /* 0xffffffff00047882 */ /* 0x000fc60000000000 */
[----:B------:R-:W-:Y:S05]  /*68b0*/  BRA.DIV UR4, `(.L_x_164) ;  /* 0x0000000e04b47947 */ /* 0x000fea000b800000 */
[----:B------:R-:W-:-:S13]  /*68c0*/  ELECT P6, URZ, PT ;  /* 0x00000000003f782f */ /* 0x000fda00038c0000 */
.L_x_187:
[----:B------:R-:W0:Y:S01]  /*68d0*/  LDC R4, c[0x0][0x28c] ;  /* 0x0000a300ff047b82 */ /* 0x000e220000000800 */
[----:B------:R-:W-:Y:S01]  /*68e0*/  BSSY B1, `(.L_x_165) ;  /* 0x0000037000017945 */ /* 0x000fe20003800000 */
[----:B0-----:R-:W-:-:S13]  /*68f0*/  ISETP.LT.OR P6, PT, R4, 0x1, !P6 ;  /* 0x000000010400780c */ /* 0x001fda00077c1670 */
[----:B------:R-:W-:Y:S05]  /*6900*/  @P6 BRA `(.L_x_166) ;  /* 0x0000000000d06947 */ /* 0x000fea0003800000 */
[----:B------:R-:W-:Y:S02]  /*6910*/  IMAD.SHL.U32 R18, R18, 0x80, RZ ;  /* 0x0000008012127824 */ /* 0x000fe400078e00ff */
[----:B------:R-:W-:Y:S02]  /*6920*/  IMAD.SHL.U32 R22, R22, 0x40, RZ ;  /* 0x0000004016167824 */ /* 0x000fe400078e00ff */
[----:B------:R-:W-:Y:S02]  /*6930*/  IMAD.MOV.U32 R13, RZ, RZ, RZ ;  /* 0x000000ffff0d7224 */ /* 0x000fe400078e00ff */
[----:B------:R-:W-:Y:S02]  /*6940*/  IMAD.U32 R14, RZ, RZ, UR19 ;  /* 0x00000013ff0e7e24 */ /* 0x000fe4000f8e00ff */
[----:B------:R-:W-:Y:S02]  /*6950*/  IMAD.MOV.U32 R4, RZ, RZ, R3 ;  /* 0x000000ffff047224 */ /* 0x000fe400078e0003 */
[----:B------:R-:W-:-:S07]  /*6960*/  IMAD.MOV.U32 R5, RZ, RZ, R8 ;  /* 0x000000ffff057224 */ /* 0x000fce00078e0008 */
.L_x_170:
[----:B------:R-:W0:Y:S01]  /*6970*/  S2R R7, SR_CgaCtaId ;  /* 0x0000000000077919 */ /* 0x000e220000008800 */
[----:B------:R-:W-:-:S04]  /*6980*/  MOV R6, 0x400 ;  /* 0x0000040000067802 */ /* 0x000fc80000000f00 */
[----:B0-----:R-:W-:Y:S02]  /*6990*/  LEA R12, R7, R6, 0x18 ;  /* 0x00000006070c7211 */ /* 0x001fe400078ec0ff */
[----:B------:R-:W-:Y:S01]  /*69a0*/  SHF.L.U32 R6, R4, 0x1f, RZ ;  /* 0x0000001f04067819 */ /* 0x000fe200000006ff */
[----:B------:R-:W0:Y:S02]  /*69b0*/  @!P2 LDC R7, c[0x0][0x500] ;  /* 0x00014000ff07ab82 */ /* 0x000e240000000800 */
[----:B------:R-:W-:-:S04]  /*69c0*/  IMAD R11, R5, 0x8, R12 ;  /* 0x00000008050b7824 */ /* 0x000fc800078e020c */
[----:B------:R-:W1:Y:S02]  /*69d0*/  SYNCS.PHASECHK.TRANS64.TRYWAIT P1, [R11+URZ+0x18], R6 ;  /* 0x000018060b0075a7 */ /* 0x000e64000802017f */
[----:B-1----:R-:W-:Y:S05]  /*69e0*/  @!P1 BRA `(.L_x_167) ;  /* 0x0000000c00889947 */ /* 0x002fea0003800000 */
.L_x_188:
[----:B-1----:R-:W-:Y:S01]  /*69f0*/  PRMT R6, R9, 0x9910, RZ ;  /* 0x0000991009067816 */ /* 0x002fe200000000ff */
[----:B0-----:R0:W-:Y:S03]  /*6a00*/  @!P2 SYNCS.ARRIVE.TRANS64 RZ, [R11+URZ], R7 ;  /* 0x000000070bffa9a7 */ /* 0x0011e6000800003f */
[----:B------:R-:W-:-:S13]  /*6a10*/  ISETP.NE.AND P1, PT, R6, 0x2, PT ;  /* 0x000000020600780c */ /* 0x000fda0003f25270 */
[----:B0-----:R-:W-:Y:S05]  /*6a20*/  @P1 BRA `(.L_x_168) ;  /* 0x0000000000041947 */ /* 0x001fea0003800000 */
[----:B------:R-:W-:Y:S01]  /*6a30*/  BPT.TRAP 0x1 ;  /* 0x000000040000795c */ /* 0x000fe20000300000 */
.L_x_168:
[----:B------:R-:W-:Y:S05]  /*6a40*/  @P0 BRA `(.L_x_169) ;  /* 0x0000000000040947 */ /* 0x000fea0003800000 */
[----:B------:R-:W-:Y:S01]  /*6a50*/  BPT.TRAP 0x1 ;  /* 0x000000040000795c */ /* 0x000fe20000300000 */
.L_x_169:
[--C-:B------:R-:W-:Y:S01]  /*6a60*/  IMAD R6, R5, 0x2000, R12.reuse ;  /* 0x0000200005067824 */ /* 0x100fe200078e020c */
[----:B------:R-:W-:Y:S01]  /*6a70*/  R2UR UR9, R11 ;  /* 0x000000000b0972ca */ /* 0x000fe200000e0000 */
[C---:B------:R-:W-:Y:S01]  /*6a80*/  IMAD R12, R5.reuse, 0x4000, R12 ;  /* 0x00004000050c7824 */ /* 0x040fe200078e020c */
[----:B------:R-:W-:Y:S01]  /*6a90*/  UIADD3 UR4, UP0, UR20, 0xf0, URZ ;  /* 0x000000f014047890 */ /* 0x000fe2000ff1e03f */
[----:B------:R-:W-:Y:S01]  /*6aa0*/  VIADD R14, R14, 0xffffffff ;  /* 0xffffffff0e0e7836 */ /* 0x000fe20000000000 */
[----:B------:R-:W-:Y:S01]  /*6ab0*/  R2UR UR5, R6 ;  /* 0x00000000060572ca */ /* 0x000fe200000e0000 */
[----:B------:R-:W-:Y:S01]  /*6ac0*/  UIADD3 UR22, UP1, UR20, 0x1f0, URZ ;  /* 0x000001f014167890 */ /* 0x000fe2000ff3e03f */
[----:B------:R-:W-:Y:S01]  /*6ad0*/  R2UR UR8, R12 ;  /* 0x000000000c0872ca */ /* 0x000fe200000e0000 */
[----:B------:R-:W-:Y:S01]  /*6ae0*/  VIADD R5, R5, 0x1 ;  /* 0x0000000105057836 */ /* 0x000fe20000000000 */
[----:B------:R-:W-:Y:S01]  /*6af0*/  R2UR UR11, R22 ;  /* 0x00000000160b72ca */ /* 0x000fe200000e0000 */
[----:B------:R-:W-:Y:S01]  /*6b00*/  UIADD3.X UR23, URZ, UR21, URZ, UP1, !UPT ;  /* 0x000000153f177290 */ /* 0x000fe20008ffe43f */
[----:B------:R-:W-:Y:S01]  /*6b10*/  R2UR UR10, R13 ;  /* 0x000000000d0a72ca */ /* 0x000fe200000e0000 */
[----:B------:R-:W-:Y:S01]  /*6b20*/  UMOV UR6, 0x0 ;  /* 0x0000000000067882 */ /* 0x000fe20000000000 */
[----:B------:R-:W-:Y:S01]  /*6b30*/  R2UR UR12, R19 ;  /* 0x00000000130c72ca */ /* 0x000fe200000e0000 */
[----:B------:R-:W-:Y:S01]  /*6b40*/  UMOV UR7, 0x10000000 ;  /* 0x1000000000077882 */ /* 0x000fe20000000000 */
[----:B------:R-:W-:Y:S01]  /*6b50*/  R2UR UR18, R18 ;  /* 0x00000000121272ca */ /* 0x000fe200000e0000 */
[----:B------:R-:W-:Y:S01]  /*6b60*/  VIADD R13, R13, 0x40 ;  /* 0x000000400d0d7836 */ /* 0x000fe20000000000 */
[----:B------:R-:W-:Y:S01]  /*6b70*/  ISETP.GT.AND P3, PT, R14, 0x1, PT ;  /* 0x000000010e00780c */ /* 0x000fe20003f64270 */
[----:B------:R-:W-:Y:S01]  /*6b80*/  UIADD3 UR13, UR5, 0x100, URZ ;  /* 0x00000100050d7890 */ /* 0x000fe2000fffe03f */
[----:B------:R-:W-:Y:S01]  /*6b90*/  ISETP.NE.AND P1, PT, R5, 0x3, PT ;  /* 0x000000030500780c */ /* 0x000fe20003f25270 */
[----:B------:R-:W-:-:S02]  /*6ba0*/  UIADD3.X UR5, URZ, UR21, URZ, UP0, !UPT ;  /* 0x000000153f057290 */ /* 0x000fc400087fe43f */
[----:B------:R-:W-:Y:S01]  /*6bb0*/  UIADD3 UR14, UR8, 0x6100, URZ ;  /* 0x00006100080e7890 */ /* 0x000fe2000fffe03f */
[----:B------:R-:W-:Y:S02]  /*6bc0*/  SEL R7, RZ, 0x1, P1 ;  /* 0x00000001ff077807 */ /* 0x000fe40000800000 */
[----:B------:R-:W-:Y:S01]  /*6bd0*/  UMOV UR8, UR13 ;  /* 0x0000000d00087c82 */ /* 0x000fe20008000000 */
[----:B------:R-:W-:Y:S02]  /*6be0*/  SEL R5, R5, RZ, P1 ;  /* 0x000000ff05057207 */ /* 0x000fe40000800000 */
[----:B------:R-:W-:Y:S01]  /*6bf0*/  LOP3.LUT R4, R4, R7, RZ, 0x3c, !PT ;  /* 0x0000000704047212 */ /* 0x000fe200078e3cff */
[----:B------:R0:W-:Y:S02]  /*6c00*/  UTMALDG.3D [UR8], [UR4], desc[UR6] ;  /* 0x00000608040075b4 */ /* 0x0001e40008011000 */
[----:B0-----:R-:W-:Y:S01]  /*6c10*/  UMOV UR8, UR14 ;  /* 0x0000000e00087c82 */ /* 0x001fe20008000000 */
[----:B------:R-:W-:-:S02]  /*6c20*/  UMOV UR11, UR18 ;  /* 0x00000012000b7c82 */ /* 0x000fc40008000000 */
[----:B------:R0:W-:Y:S02]  /*6c30*/  UTMALDG.3D [UR8], [UR22], desc[UR6] ;  /* 0x00000608160075b4 */ /* 0x0001e40008011000 */
[----:B0-----:R-:W-:Y:S05]  /*6c40*/  @P3 BRA `(.L_x_170) ;  /* 0xfffffffc00483947 */ /* 0x001fea000383ffff */
.L_x_166:
[----:B------:R-:W-:Y:S05]  /*6c50*/  BSYNC B1 ;  /* 0x0000000000017941 */ /* 0x000fea0003800000 */
.L_x_165:
[----:B------:R-:W2:Y:S01]  /*6c60*/  LDL.64 R20, [R1] ;  /* 0x0000000001147983 */ /* 0x000ea20000100a00 */
[----:B------:R-:W-:Y:S01]  /*6c70*/  LOP3.LUT P4, RZ, R10, 0xff, RZ, 0xc0, !PT ;  /* 0x000000ff0aff7812 */ /* 0x000fe2000788c0ff */
[----:B------:R-:W-:Y:S01]  /*6c80*/  VIADD R7, R8, UR40 ;  /* 0x0000002808077c36 */ /* 0x000fe20008000000 */
[----:B------:R-:W-:Y:S01]  /*6c90*/  ULDC.64 UR4, c[0x0][0x650] ;  /* 0x0001940000047ab9 */ /* 0x000fe20000000a00 */
[----:B------:R-:W-:Y:S01]  /*6ca0*/  IMAD.U32 R8, RZ, RZ, UR40 ;  /* 0x00000028ff087e24 */ /* 0x000fe2000f8e00ff */
[----:B------:R-:W-:Y:S01]  /*6cb0*/  UISETP.GE.U32.AND UP0, UPT, UR40, 0x3, UPT ;  /* 0x000000032800788c */ /* 0x000fe2000bf06070 */
[----:B------:R-:W-:Y:S01]  /*6cc0*/  BSSY B1, `(.L_x_171) ;  /* 0x000006b000017945 */ /* 0x000fe20003800000 */
[----:B------:R-:W-:Y:S01]  /*6cd0*/  ISETP.GT.U32.AND P1, PT, R7, 0x2, PT ;  /* 0x000000020700780c */ /* 0x000fe20003f24070 */
[----:B------:R-:W-:Y:S01]  /*6ce0*/  IMAD.MOV.U32 R22, RZ, RZ, -0x1 ;  /* 0xffffffffff167424 */ /* 0x000fe200078e00ff */
[----:B------:R-:W-:Y:S01]  /*6cf0*/  PRMT R10, RZ, 0x7610, R10 ;  /* 0x00007610ff0a7816 */ /* 0x000fe2000000000a */
[----:B------:R-:W-:Y:S01]  /*6d00*/  IMAD.MOV.U32 R18, RZ, RZ, -0x1 ;  /* 0xffffffffff127424 */ /* 0x000fe200078e00ff */
[----:B------:R-:W-:Y:S01]  /*6d10*/  ISETP.LT.U32.AND P1, PT, R8, 0x3, P1 ;  /* 0x000000030800780c */ /* 0x000fe20000f21070 */
[----:B------:R-:W-:Y:S01]  /*6d20*/  IMAD.MOV.U32 R19, RZ, RZ, -0x1 ;  /* 0xffffffffff137424 */ /* 0x000fe200078e00ff */
[----:B------:R-:W-:Y:S01]  /*6d30*/  PLOP3.LUT P3, PT, PT, PT, UP0, 0x80, 0x0 ;  /* 0x000000000000781c */ /* 0x000fe20003f6f008 */
[----:B------:R-:W0:Y:S01]  /*6d40*/  @P4 S2R R5, SR_CgaCtaId ;  /* 0x0000000000054919 */ /* 0x000e220000008800 */
[----:B------:R-:W-:-:S04]  /*6d50*/  @P4 MOV R4, 0x400 ;  /* 0x0000040000044802 */ /* 0x000fc80000000f00 */
[----:B0-----:R-:W-:Y:S01]  /*6d60*/  @P4 LEA R6, R5, R4, 0x18 ;  /* 0x0000000405064211 */ /* 0x001fe200078ec0ff */
[----:B------:R-:W-:Y:S01]  /*6d70*/  IMAD.WIDE.U32 R4, R7, -0x55555555, RZ ;  /* 0xaaaaaaab07047825 */ /* 0x000fe200078e00ff */
[----:B------:R-:W-:Y:S02]  /*6d80*/  SEL R4, RZ, 0x1, !P1 ;  /* 0x00000001ff047807 */ /* 0x000fe40004800000 */
[----:B------:R0:W-:Y:S02]  /*6d90*/  @P4 SYNCS.ARRIVE.TRANS64.A1T0 RZ, [R6+URZ+0x68], RZ ;  /* 0x000068ff06ff49a7 */ /* 0x0001e4000810003f */
[----:B------:R-:W-:Y:S02]  /*6da0*/  LOP3.LUT R3, R3, R4, RZ, 0x3c, !PT ;  /* 0x0000000403037212 */ /* 0x000fe400078e3cff */
[----:B------:R-:W-:Y:S02]  /*6db0*/  PRMT R4, RZ, 0x7610, R4 ;  /* 0x00007610ff047816 */ /* 0x000fe40000000004 */
[----:B0-----:R-:W-:-:S04]  /*6dc0*/  SHF.R.U32.HI R6, RZ, 0x1, R5 ;  /* 0x00000001ff067819 */ /* 0x001fc80000011605 */
[----:B------:R-:W-:Y:S01]  /*6dd0*/  @P3 LOP3.LUT R3, R3, 0x1, R6, 0x78, !PT ;  /* 0x0000000103033812 */ /* 0x000fe200078e7806 */
[----:B------:R-:W-:Y:S01]  /*6de0*/  IMAD R8, R6, -0x3, R7 ;  /* 0xfffffffd06087824 */ /* 0x000fe200078e0207 */
[----:B--2---:R-:W-:-:S04]  /*6df0*/  IADD3 R16, P4, R16, R20, RZ ;  /* 0x0000001410107210 */ /* 0x004fc80007f9e0ff */
[----:B------:R-:W-:Y:S01]  /*6e00*/  ISETP.GE.U32.AND P1, PT, R16, UR4, PT ;  /* 0x0000000410007c0c */ /* 0x000fe2000bf26070 */
[----:B------:R-:W-:-:S05]  /*6e10*/  IMAD.X R17, R17, 0x1, R0, P4 ;  /* 0x0000000111117824 */ /* 0x000fca00020e0600 */
[----:B------:R-:W-:-:S13]  /*6e20*/  ISETP.GE.U32.AND.EX P1, PT, R17, UR5, PT, P1 ;  /* 0x0000000511007c0c */ /* 0x000fda000bf26110 */
[----:B------:R-:W-:Y:S05]  /*6e30*/  @P1 BRA `(.L_x_172) ;  /* 0x00000004004c1947 */ /* 0x000fea0003800000 */
[----:B------:R-:W0:Y:S01]  /*6e40*/  S2R R12, SR_CTAID.X ;  /* 0x00000000000c7919 */ /* 0x000e220000002500 */
[----:B------:R-:W-:Y:S01]  /*6e50*/  ULDC.64 UR4, c[0x0][0x628] ;  /* 0x00018a0000047ab9 */ /* 0x000fe20000000a00 */
[----:B------:R-:W1:Y:S01]  /*6e60*/  LDC R13, c[0x0][0x144] ;  /* 0x00005100ff0d7b82 */ /* 0x000e620000000800 */
[----:B------:R-:W-:Y:S01]  /*6e70*/  ISETP.NE.U32.AND P1, PT, RZ, UR4, PT ;  /* 0x00000004ff007c0c */ /* 0x000fe2000bf25070 */
[----:B------:R-:W2:Y:S01]  /*6e80*/  S2R R11, SR_CTAID.Y ;  /* 0x00000000000b7919 */ /* 0x000ea20000002600 */
[----:B------:R-:W-:Y:S01]  /*6e90*/  ULDC UR6, c[0x0][0x150] ;  /* 0x0000540000067ab9 */ /* 0x000fe20000000800 */
[----:B------:R-:W-:Y:S01]  /*6ea0*/  ULDC UR7, c[0x0][0x630] ;  /* 0x00018c0000077ab9 */ /* 0x000fe20000000800 */
[----:B------:R-:W-:Y:S01]  /*6eb0*/  ISETP.NE.AND.EX P1, PT, RZ, UR5, PT, P1 ;  /* 0x00000005ff007c0c */ /* 0x000fe2000bf25310 */
[----:B------:R-:W-:Y:S01]  /*6ec0*/  IMAD.MOV.U32 R4, RZ, RZ, R16 ;  /* 0x000000ffff047224 */ /* 0x000fe200078e0010 */
[----:B0-----:R-:W-:-:S05]  /*6ed0*/  I2FP.F32.U32 R5, R12 ;  /* 0x0000000c00057245 */ /* 0x001fca0000201000 */
[----:B------:R-:W-:Y:S01]  /*6ee0*/  FMUL R14, R5, UR6 ;  /* 0x00000006050e7c20 */ /* 0x000fe20008400000 */
[----:B------:R-:W-:-:S05]  /*6ef0*/  IMAD.MOV.U32 R5, RZ, RZ, R17 ;  /* 0x000000ffff057224 */ /* 0x000fca00078e0011 */
[----:B--2---:R-:W-:Y:S05]  /*6f00*/  @!P1 BRA `(.L_x_173) ;  /* 0x0000000000289947 */ /* 0x004fea0003800000 */
[----:B------:R-:W-:Y:S02]  /*6f10*/  ULDC UR6, c[0x0][0x634] ;  /* 0x00018d0000067ab9 */ /* 0x000fe40000000800 */
[----:B------:R-:W-:-:S05]  /*6f20*/  IADD3 R5, P1, R16, UR6, RZ ;  /* 0x0000000610057c10 */ /* 0x000fca000ff3e0ff */
[----:B------:R-:W-:-:S04]  /*6f30*/  IMAD.X R15, RZ, RZ, R17, P1 ;  /* 0x000000ffff0f7224 */ /* 0x000fc800008e0611 */
[----:B------:R-:W-:-:S04]  /*6f40*/  IMAD.WIDE.U32 R6, R15, UR4, RZ ;  /* 0x000000040f067c25 */ /* 0x000fc8000f8e00ff */
[----:B------:R-:W-:-:S04]  /*6f50*/  IMAD.WIDE.U32 R6, P1, R5, UR5, R6 ;  /* 0x0000000505067c25 */ /* 0x000fc8000f820006 */
[----:B------:R-:W-:-:S04]  /*6f60*/  IMAD.WIDE.U32 R4, R5, UR4, RZ ;  /* 0x0000000405047c25 */ /* 0x000fc8000f8e00ff */
[----:B------:R-:W-:Y:S01]  /*6f70*/  IMAD.MOV.U32 R4, RZ, RZ, R7 ;  /* 0x000000ffff047224 */ /* 0x000fe200078e0007 */
[----:B------:R-:W-:Y:S01]  /*6f80*/  IADD3 RZ, P3, R5, R6, RZ ;  /* 0x0000000605ff7210 */ /* 0x000fe20007f7e0ff */
[----:B------:R-:W-:-:S04]  /*6f90*/  IMAD.X R5, RZ, RZ, RZ, P1 ;  /* 0x000000ffff057224 */ /* 0x000fc800008e06ff */
[----:B------:R-:W-:-:S08]  /*6fa0*/  IMAD.WIDE.U32.X R4, R15, UR5, R4, P3 ;  /* 0x000000050f047c25 */ /* 0x000fd000098e0404 */
.L_x_173:
[--C-:B------:R-:W-:Y:S01]  /*6fb0*/  SHF.R.U64 R19, R4, UR7, R5.reuse ;  /* 0x0000000704137c19 */ /* 0x100fe20008001205 */
[----:B------:R-:W0:Y:S01]  /*6fc0*/  F2I.U32.TRUNC.NTZ R14, R14 ;  /* 0x0000000e000e7305 */ /* 0x000e22000020f000 */
[----:B------:R-:W-:Y:S01]  /*6fd0*/  SHF.R.U32.HI R4, RZ, UR7, R5 ;  /* 0x00000007ff047c19 */ /* 0x000fe20008011605 */
[----:B------:R-:W-:Y:S01]  /*6fe0*/  ULDC.64 UR4, c[0x0][0x620] ;  /* 0x0001880000047ab9 */ /* 0x000fe20000000a00 */
[----:B------:R-:W-:Y:S01]  /*6ff0*/  IADD3 R7, P1, RZ, -R19, RZ ;  /* 0x80000013ff077210 */ /* 0x000fe20007f3e0ff */
[----:B------:R-:W-:Y:S01]  /*7000*/  ULDC.64 UR6, c[0x0][0x640] ;  /* 0x0001900000067ab9 */ /* 0x000fe20000000a00 */
[----:B------:R-:W2:Y:S03]  /*7010*/  LDC R18, c[0x0][0x148] ;  /* 0x00005200ff127b82 */ /* 0x000ea60000000800 */
[----:B------:R-:W-:Y:S01]  /*7020*/  IMAD.X R4, RZ, RZ, ~R4, P1 ;  /* 0x000000ffff047224 */ /* 0x000fe200008e0e04 */
[----:B------:R-:W-:-:S03]  /*7030*/  ISETP.NE.U32.AND P1, PT, RZ, UR6, PT ;  /* 0x00000006ff007c0c */ /* 0x000fc6000bf25070 */
[----:B------:R-:W-:Y:S01]  /*7040*/  IMAD R6, R4, UR4, RZ ;  /* 0x0000000404067c24 */ /* 0x000fe2000f8e02ff */
[----:B------:R-:W-:Y:S01]  /*7050*/  ISETP.NE.AND.EX P1, PT, RZ, UR7, PT, P1 ;  /* 0x00000007ff007c0c */ /* 0x000fe2000bf25310 */
[----:B------:R-:W-:Y:S01]  /*7060*/  IMAD.WIDE.U32 R4, R7, UR4, R16 ;  /* 0x0000000407047c25 */ /* 0x000fe2000f8e0010 */
[----:B------:R-:W-:-:S03]  /*7070*/  ULDC UR4, c[0x0][0x618] ;  /* 0x0001860000047ab9 */ /* 0x000fc60000000800 */
[----:B------:R-:W-:Y:S01]  /*7080*/  IMAD R7, R7, UR5, R6 ;  /* 0x0000000507077c24 */ /* 0x000fe2000f8e0206 */
[----:B------:R-:W-:Y:S01]  /*7090*/  ULDC UR5, c[0x0][0x154] ;  /* 0x0000550000057ab9 */ /* 0x000fe20000000800 */
[----:B0-----:R-:W-:Y:S02]  /*70a0*/  IMAD.MOV R6, RZ, RZ, -R14 ;  /* 0x000000ffff067224 */ /* 0x001fe400078e0a0e */
[----:B------:R-:W-:Y:S02]  /*70b0*/  IMAD.IADD R5, R5, 0x1, R7 ;  /* 0x0000000105057824 */ /* 0x000fe400078e0207 */
[----:B-1----:R-:W-:Y:S01]  /*70c0*/  IMAD R12, R13, R6, R12 ;  /* 0x000000060d0c7224 */ /* 0x002fe200078e020c */
[----:B------:R-:W-:Y:S02]  /*70d0*/  I2FP.F32.U32 R6, R11 ;  /* 0x0000000b00067245 */ /* 0x000fe40000201000 */
[--C-:B------:R-:W-:Y:S02]  /*70e0*/  SHF.R.U64 R13, R4, UR4, R5.reuse ;  /* 0x00000004040d7c19 */ /* 0x100fe40008001205 */
[----:B------:R-:W-:Y:S01]  /*70f0*/  SHF.R.U32.HI R4, RZ, UR4, R5 ;  /* 0x00000004ff047c19 */ /* 0x000fe20008011605 */
[----:B------:R-:W-:Y:S01]  /*7100*/  FMUL R6, R6, UR5 ;  /* 0x0000000506067c20 */ /* 0x000fe20008400000 */
[----:B------:R-:W-:-:S02]  /*7110*/  ULDC UR4, c[0x0][0x608] ;  /* 0x0001820000047ab9 */ /* 0x000fc40000000800 */
[--C-:B------:R-:W-:Y:S01]  /*7120*/  SHF.R.U64 R15, R13, UR4, R4.reuse ;  /* 0x000000040d0f7c19 */ /* 0x100fe20008001204 */
[----:B------:R0:W1:Y:S01]  /*7130*/  F2I.U32.TRUNC.NTZ R20, R6 ;  /* 0x0000000600147305 */ /* 0x000062000020f000 */
[----:B------:R-:W-:Y:S01]  /*7140*/  SHF.R.U32.HI R4, RZ, UR4, R4 ;  /* 0x00000004ff047c19 */ /* 0x000fe20008011604 */
[----:B------:R-:W-:-:S03]  /*7150*/  ULDC UR4, c[0x0][0x658] ;  /* 0x0001960000047ab9 */ /* 0x000fc60000000800 */
[--C-:B------:R-:W-:Y:S02]  /*7160*/  SHF.R.U64 R14, R15, UR4, R4.reuse ;  /* 0x000000040f0e7c19 */ /* 0x100fe40008001204 */
[----:B------:R-:W-:-:S03]  /*7170*/  SHF.R.U32.HI R21, RZ, UR4, R4 ;  /* 0x00000004ff157c19 */ /* 0x000fc60008011604 */
[----:B------:R-:W-:Y:S02]  /*7180*/  IMAD.MOV.U32 R4, RZ, RZ, R14 ;  /* 0x000000ffff047224 */ /* 0x000fe400078e000e */
[----:B------:R-:W-:Y:S01]  /*7190*/  IMAD.MOV.U32 R5, RZ, RZ, R21 ;  /* 0x000000ffff057224 */ /* 0x000fe200078e0015 */
[----:B0-----:R-:W-:Y:S06]  /*71a0*/  @!P1 BRA `(.L_x_174) ;  /* 0x0000000000289947 */ /* 0x001fec0003800000 */
        /* <DEDUP_REMOVED lines=10> */
.L_x_174:
[----:B------:R-:W-:Y:S01]  /*7250*/  ISETP.NE.AND P1, PT, R2, 0x1, PT ;  /* 0x000000010200780c */ /* 0x000fe20003f25270 */
[----:B------:R-:W-:Y:S01]  /*7260*/  ULDC UR4, c[0x0][0x648] ;  /* 0x0001920000047ab9 */ /* 0x000fe20000000800 */
[----:B------:R-:W-:Y:S01]  /*7270*/  LOP3.LUT R15, R15, UR16, RZ, 0xc0, !PT ;  /* 0x000000100f0f7c12 */ /* 0x000fe2000f8ec0ff */
[----:B-1----:R-:W-:Y:S01]  /*7280*/  IMAD.MOV R20, RZ, RZ, -R20 ;  /* 0x000000ffff147224 */ /* 0x002fe200078e0a14 */
[----:B------:R-:W-:Y:S01]  /*7290*/  SHF.R.U64 R4, R4, UR4, R5 ;  /* 0x0000000404047c19 */ /* 0x000fe20008001205 */
[----:B------:R-:W-:Y:S01]  /*72a0*/  ULDC UR4, c[0x0][0x638] ;  /* 0x00018e0000047ab9 */ /* 0x000fe20000000800 */
[----:B------:R-:W-:Y:S01]  /*72b0*/  LOP3.LUT R13, R13, UR15, RZ, 0xc0, !PT ;  /* 0x0000000f0d0d7c12 */ /* 0x000fe2000f8ec0ff */
[----:B------:R-:W-:Y:S02]  /*72c0*/  ULDC UR5, c[0x0][0x610] ;  /* 0x0001840000057ab9 */ /* 0x000fe40000000800 */
[----:B------:R-:W-:Y:S02]  /*72d0*/  IMAD.MOV R5, RZ, RZ, -R4 ;  /* 0x000000ffff057224 */ /* 0x000fe400078e0a04 */
[----:B------:R-:W-:-:S02]  /*72e0*/  IMAD R15, R4, UR17, R15 ;  /* 0x00000011040f7c24 */ /* 0x000fc4000f8e020f */
[----:B--2---:R-:W-:Y:S02]  /*72f0*/  @P1 IMAD R12, R18, R20, R11 ;  /* 0x00000014120c1224 */ /* 0x004fe400078e020b */
[----:B------:R-:W-:Y:S01]  /*7300*/  IMAD R14, R5, UR4, R14 ;  /* 0x00000004050e7c24 */ /* 0x000fe2000f8e020e */
[----:B------:R-:W-:Y:S01]  /*7310*/  ULDC UR4, c[0x0][0x600] ;  /* 0x0001800000047ab9 */ /* 0x000fe20000000800 */
[----:B------:R-:W-:Y:S02]  /*7320*/  IMAD R12, R15, UR5, R12 ;  /* 0x000000050f0c7c24 */ /* 0x000fe4000f8e020c */
[----:B------:R-:W-:Y:S02]  /*7330*/  IMAD R5, R14, UR4, R13 ;  /* 0x000000040e057c24 */ /* 0x000fe4000f8e020d */
[----:B------:R-:W-:-:S03]  /*7340*/  IMAD.MOV.U32 R4, RZ, RZ, 0x1 ;  /* 0x00000001ff047424 */ /* 0x000fc600078e00ff */
[----:B------:R-:W-:Y:S02]  /*7350*/  SEL R18, R5, R12, !P1 ;  /* 0x0000000c05127207 */ /* 0x000fe40004800000 */
[----:B------:R-:W-:-:S07]  /*7360*/  SEL R22, R12, R5, !P1 ;  /* 0x000000050c167207 */ /* 0x000fce0004800000 */
.L_x_172:
[----:B------:R-:W-:Y:S05]  /*7370*/  BSYNC B1 ;  /* 0x0000000000017941 */ /* 0x000fea0003800000 */
.L_x_171:
[----:B------:R-:W-:-:S13]  /*7380*/  LOP3.LUT P1, RZ, R4, 0xff, RZ, 0xc0, !PT ;  /* 0x000000ff04ff7812 */ /* 0x000fda000782c0ff */
[----:B------:R-:W-:Y:S05]  /*7390*/  @P1 BRA `(.L_x_175) ;  /* 0xfffffff400401947 */ /* 0x000fea000383ffff */
[----:B------:R-:W-:Y:S05]  /*73a0*/  BSYNC B0 ;  /* 0x0000000000007941 */ /* 0x000fea0003800000 */
.L_x_163:
[----:B------:R-:W-:-:S03]  /*73b0*/  UMOV UR4, 0xffffffff ;  /* 0xffffffff00047882 */ /* 0x000fc60000000000 */
[----:B------:R-:W-:Y:S05]  /*73c0*/  BRA.DIV UR4, `(.L_x_176) ;  /* 0x0000000604247947 */ /* 0x000fea000b800000 */
[----:B------:R-:W-:-:S13]  /*73d0*/  ELECT P6, URZ, PT ;  /* 0x00000000003f782f */ /* 0x000fda00038c0000 */
.L_x_191:
[----:B------:R-:W-:Y:S04]  /*73e0*/  BSSY B0, `(.L_x_177) ;  /* 0x0000022000007945 */ /* 0x000fe80003800000 */
[----:B------:R-:W-:Y:S05]  /*73f0*/  @!P6 BRA `(.L_x_178) ;  /* 0x000000000080e947 */ /* 0x000fea0003800000 */
[----:B------:R-:W-:-:S04]  /*7400*/  LOP3.LUT R23, R23, 0x2, RZ, 0xfc, !PT ;  /* 0x0000000217177812 */ /* 0x000fc800078efcff */
[----:B------:R-:W-:-:S13]  /*7410*/  ISETP.NE.AND P0, PT, R23, 0x3, PT ;  /* 0x000000031700780c */ /* 0x000fda0003f05270 */
[----:B------:R-:W-:Y:S05]  /*7420*/  @!P0 BRA `(.L_x_179) ;  /* 0x0000000000048947 */ /* 0x000fea0003800000 */
[----:B------:R-:W-:Y:S01]  /*7430*/  BPT.TRAP 0x1 ;  /* 0x000000040000795c */ /* 0x000fe20000300000 */
.L_x_179:
[----:B------:R-:W0:Y:S01]  /*7440*/  S2R R5, SR_CgaCtaId ;  /* 0x0000000000057919 */ /* 0x000e220000008800 */
[----:B------:R-:W-:Y:S02]  /*7450*/  MOV R0, 0x400 ;  /* 0x0000040000007802 */ /* 0x000fe40000000f00 */
[----:B------:R-:W-:Y:S02]  /*7460*/  SHF.L.U32 R2, R3, 0x1f, RZ ;  /* 0x0000001f03027819 */ /* 0x000fe400000006ff */
[----:B0-----:R-:W-:-:S05]  /*7470*/  LEA R5, R5, R0, 0x18 ;  /* 0x0000000005057211 */ /* 0x001fca00078ec0ff */
[----:B------:R-:W-:-:S04]  /*7480*/  VIADD R5, R5, 0x18 ;  /* 0x0000001805057836 */ /* 0x000fc80000000000 */
[C---:B------:R-:W-:Y:S02]  /*7490*/  IMAD R7, R8.reuse, 0x8, R5 ;  /* 0x0000000808077824 */ /* 0x040fe400078e0205 */
[----:B------:R-:W-:Y:S02]  /*74a0*/  VIADD R8, R8, 0x1 ;  /* 0x0000000108087836 */ /* 0x000fe40000000000 */
[----:B------:R-:W0:Y:S03]  /*74b0*/  SYNCS.PHASECHK.TRANS64.TRYWAIT P0, [R7+URZ], R2 ;  /* 0x00000002070075a7 */ /* 0x000e26000800017f */
[----:B------:R-:W-:-:S04]  /*74c0*/  ISETP.NE.AND P1, PT, R8, 0x3, PT ;  /* 0x000000030800780c */ /* 0x000fc80003f25270 */
[----:B------:R-:W-:Y:S02]  /*74d0*/  SEL R0, RZ, 0x1, P1 ;  /* 0x00000001ff007807 */ /* 0x000fe40000800000 */
[----:B------:R-:W-:Y:S02]  /*74e0*/  SEL R8, R8, RZ, P1 ;  /* 0x000000ff08087207 */ /* 0x000fe40000800000 */
[----:B------:R-:W-:-:S03]  /*74f0*/  LOP3.LUT R9, R3, R0, RZ, 0x3c, !PT ;  /* 0x0000000003097212 */ /* 0x000fc600078e3cff */
[----:B------:R-:W-:Y:S01]  /*7500*/  IMAD R4, R8, 0x8, R5 ;  /* 0x0000000808047824 */ /* 0x000fe200078e0205 */
[----:B------:R-:W-:Y:S01]  /*7510*/  SHF.L.U32 R3, R9, 0x1f, RZ ;  /* 0x0000001f09037819 */ /* 0x000fe200000006ff */
[----:B0-----:R-:W-:Y:S06]  /*7520*/  @!P0 BRA `(.L_x_180) ;  /* 0x0000000000ec8947 */ /* 0x001fec0003800000 */
.L_x_192:
[----:B------:R-:W1:Y:S01]  /*7530*/  SYNCS.PHASECHK.TRANS64.TRYWAIT P0, [R4+URZ], R3 ;  /* 0x00000003040075a7 */ /* 0x000e62000800017f */
[----:B------:R-:W-:-:S05]  /*7540*/  VIADD R0, R8, 0x1 ;  /* 0x0000000108007836 */ /* 0x000fca0000000000 */
[----:B------:R-:W-:-:S04]  /*7550*/  ISETP.NE.AND P1, PT, R0, 0x3, PT ;  /* 0x000000030000780c */ /* 0x000fc80003f25270 */
[----:B0-----:R-:W-:Y:S02]  /*7560*/  SEL R2, RZ, 0x1, P1 ;  /* 0x00000001ff027807 */ /* 0x001fe40000800000 */
[----:B------:R-:W-:Y:S02]  /*7570*/  SEL R0, R0, RZ, P1 ;  /* 0x000000ff00007207 */ /* 0x000fe40000800000 */
[----:B------:R-:W-:Y:S01]  /*7580*/  LOP3.LUT R2, R9, R2, RZ, 0x3c, !PT ;  /* 0x0000000209027212 */ /* 0x000fe200078e3cff */
[----:B-1----:R-:W-:Y:S06]  /*7590*/  @!P0 BRA `(.L_x_181) ;  /* 0x0000000000e48947 */ /* 0x002fec0003800000 */
.L_x_193:
[----:B------:R-:W-:Y:S01]  /*75a0*/  IMAD R5, R0, 0x8, R5 ;  /* 0x0000000800057824 */ /* 0x000fe200078e0205 */
[----:B------:R-:W-:-:S07]  /*75b0*/  SHF.L.U32 R0, R2, 0x1f, RZ ;  /* 0x0000001f02007819 */ /* 0x000fce00000006ff */
.L_x_182:
[----:B-1----:R1:W2:Y:S02]  /*75c0*/  SYNCS.PHASECHK.TRANS64.TRYWAIT P0, [R5+URZ], R0 ;  /* 0x00000000050075a7 */ /* 0x0022a4000800017f */
[----:B--2---:R-:W-:Y:S05]  /*75d0*/  @!P0 NANOSLEEP.SYNCS 0x989680 ;  /* 0x009896800000895d */ /* 0x004fea0003900000 */
[----:B------:R-:W2:Y:S02]  /*75e0*/  @!P0 SYNCS.PHASECHK.TRANS64 P0, [R5+URZ], R0 ;  /* 0x00000000050085a7 */ /* 0x000ea4000800007f */
[----:B--2---:R-:W-:Y:S05]  /*75f0*/  @!P0 BRA `(.L_x_182) ;  /* 0xfffffffc00f08947 */ /* 0x004fea000383ffff */
.L_x_178:
[----:B------:R-:W-:Y:S05]  /*7600*/  BSYNC B0 ;  /* 0x0000000000007941 */ /* 0x000fea0003800000 */
.L_x_177:
[----:B------:R-:W-:Y:S05]  /*7610*/  EXIT ;  /* 0x000000000000794d */ /* 0x000fea0003800000 */
.L_x_15:
[----:B0-----:R-:W-:-:S04]  /*7620*/  IMAD.U32 R3, RZ, RZ, UR43 ;  /* 0x0000002bff037e24 */ /* 0x001fc8000f8e00ff */
[----:B------:R0:W1:Y:S03]  /*7630*/  SYNCS.PHASECHK.TRANS64.TRYWAIT P0, [R3+URZ+-0x8], R0 ;  /* 0xfffff800030075a7 */ /* 0x000066000800017f */
[----:B-1----:R-:W-:Y:S05]  /*7640*/  @!P0 NANOSLEEP.SYNCS 0x989680 ;  /* 0x009896800000895d */ /* 0x002fea0003900000 */
[----:B------:R-:W1:Y:S02]  /*7650*/  @!P0 SYNCS.PHASECHK.TRANS64 P0, [R3+URZ+-0x8], R0 ;  /* 0xfffff800030085a7 */ /* 0x000e64000800007f */
[----:B-1----:R-:W-:Y:S05]  /*7660*/  @!P0 BRA `(.L_x_15) ;  /* 0xfffffffc00ec8947 */ /* 0x002fea000383ffff */
[----:B------:R-:W-:Y:S05]  /*7670*/  BRA `(.L_x_183) ;  /* 0xffffff9c00ac7947 */ /* 0x000fea000383ffff */
.L_x_20:
[----:B-1----:R1:W2:Y:S02]  /*7680*/  SYNCS.PHASECHK.TRANS64.TRYWAIT P1, [R3+URZ], R0 ;  /* 0x00000000030075a7 */ /* 0x0022a4000802017f */
[----:B--2---:R-:W-:Y:S05]  /*7690*/  @!P1 NANOSLEEP.SYNCS 0x989680 ;  /* 0x009896800000995d */ /* 0x004fea0003900000 */
[----:B------:R-:W2:Y:S02]  /*76a0*/  @!P1 SYNCS.PHASECHK.TRANS64 P1, [R3+URZ], R0 ;  /* 0x00000000030095a7 */ /* 0x000ea4000802007f */
[----:B--2---:R-:W-:Y:S05]  /*76b0*/  @!P1 BRA `(.L_x_20) ;  /* 0xfffffffc00f09947 */ /* 0x004fea000383ffff */
[----:B------:R-:W-:Y:S05]  /*76c0*/  BRA `(.L_x_19) ;  /* 0xffffffa000207947 */ /* 0x000fea000383ffff */
.L_x_25:
[----:B-1----:R-:W-:-:S04]  /*76d0*/  IMAD.U32 R4, RZ, RZ, UR4 ;  /* 0x00000004ff047e24 */ /* 0x002fc8000f8e00ff */
[----:B------:R1:W2:Y:S03]  /*76e0*/  SYNCS.PHASECHK.TRANS64.TRYWAIT P1, [R4+URZ], R3 ;  /* 0x00000003040075a7 */ /* 0x0002a6000802017f */
[----:B--2---:R-:W-:Y:S05]  /*76f0*/  @!P1 NANOSLEEP.SYNCS 0x989680 ;  /* 0x009896800000995d */ /* 0x004fea0003900000 */
[----:B------:R-:W2:Y:S02]  /*7700*/  @!P1 SYNCS.PHASECHK.TRANS64 P1, [R4+URZ], R3 ;  /* 0x00000003040095a7 */ /* 0x000ea4000802007f */
[----:B--2---:R-:W-:Y:S05]  /*7710*/  @!P1 BRA `(.L_x_25) ;  /* 0xfffffffc00ec9947 */ /* 0x004fea000383ffff */
[----:B------:R-:W-:Y:S05]  /*7720*/  BRA `(.L_x_24) ;  /* 0xffffffa000f07947 */ /* 0x000fea000383ffff */
.L_x_31:
[----:B0-----:R-:W-:-:S04]  /*7730*/  IMAD.U32 R3, RZ, RZ, UR43 ;  /* 0x0000002bff037e24 */ /* 0x001fc8000f8e00ff */
[----:B------:R0:W1:Y:S03]  /*7740*/  SYNCS.PHASECHK.TRANS64.TRYWAIT P0, [R3+URZ+0x8], R0 ;  /* 0x00000800030075a7 */ /* 0x000066000800017f */
[----:B-1----:R-:W-:Y:S05]  /*7750*/  @!P0 NANOSLEEP.SYNCS 0x989680 ;  /* 0x009896800000895d */ /* 0x002fea0003900000 */
[----:B------:R-:W1:Y:S02]  /*7760*/  @!P0 SYNCS.PHASECHK.TRANS64 P0, [R3+URZ+0x8], R0 ;  /* 0x00000800030085a7 */ /* 0x000e64000800007f */
[----:B-1----:R-:W-:Y:S05]  /*7770*/  @!P0 BRA `(.L_x_31) ;  /* 0xfffffffc00ec8947 */ /* 0x002fea000383ffff */
[----:B------:R-:W-:Y:S05]  /*7780*/  BRA `(.L_x_184) ;  /* 0xffffffa8001c7947 */ /* 0x000fea000383ffff */
.L_x_164:
[----:B------:R-:W-:Y:S01]  /*7790*/  BSSY B1, `(.L_x_185) ;  /* 0x0000006000017945 */ /* 0x000fe20003800000 */
[----:B------:R-:W-:-:S07]  /*77a0*/  IMAD.MOV.U32 R15, RZ, RZ, -0x1 ;  /* 0xffffffffff0f7424 */ /* 0x000fce00078e00ff */
[----:B-----5:R-:W-:Y:S05]  /*77b0*/  WARPSYNC.COLLECTIVE R15, `(.L_x_186) ;  /* 0x000000000f0c7348 */ /* 0x020fea0003c00000 */
[----:B------:R-:W-:Y:S02]  /*77c0*/  ELECT P6, UR62, PT ;  /* 0x00000000003e782f */ /* 0x000fe400038c0000 */
[----:B------:R-:W-:Y:S01]  /*77d0*/  MOV R14, UR62 ;  /* 0x0000003e000e7c02 */ /* 0x000fe20008000f00 */
[----:B-----5:R-:W-:Y:S10]  /*77e0*/  ENDCOLLECTIVE ;  /* 0x000000000000791b */ /* 0x020ff40003800000 */
.L_x_186:
[----:B------:R-:W-:Y:S05]  /*77f0*/  BSYNC B1 ;  /* 0x0000000000017941 */ /* 0x000fea0003800000 */
.L_x_185:
[----:B------:R-:W-:Y:S05]  /*7800*/  BRA `(.L_x_187) ;  /* 0xfffffff000307947 */ /* 0x000fea000383ffff */
.L_x_167:
[----:B-1----:R1:W2:Y:S02]  /*7810*/  SYNCS.PHASECHK.TRANS64.TRYWAIT P1, [R11+URZ+0x18], R6 ;  /* 0x000018060b0075a7 */ /* 0x0022a4000802017f */
[----:B--2---:R-:W-:Y:S05]  /*7820*/  @!P1 NANOSLEEP.SYNCS 0x989680 ;  /* 0x009896800000995d */ /* 0x004fea0003900000 */
[----:B------:R-:W2:Y:S02]  /*7830*/  @!P1 SYNCS.PHASECHK.TRANS64 P1, [R11+URZ+0x18], R6 ;  /* 0x000018060b0095a7 */ /* 0x000ea4000802007f */
[----:B--2---:R-:W-:Y:S05]  /*7840*/  @!P1 BRA `(.L_x_167) ;  /* 0xfffffffc00f09947 */ /* 0x004fea000383ffff */
[----:B------:R-:W-:Y:S05]  /*7850*/  BRA `(.L_x_188) ;  /* 0xfffffff000647947 */ /* 0x000fea000383ffff */
.L_x_176:
[----:B------:R-:W-:Y:S01]  /*7860*/  BSSY B0, `(.L_x_189) ;  /* 0x0000006000007945 */ /* 0x000fe20003800000 */
[----:B------:R-:W-:-:S07]  /*7870*/  IMAD.MOV.U32 R15, RZ, RZ, -0x1 ;  /* 0xffffffffff0f7424 */ /* 0x000fce00078e00ff */
[----:B-----5:R-:W-:Y:S05]  /*7880*/  WARPSYNC.COLLECTIVE R15, `(.L_x_190) ;  /* 0x000000000f0c7348 */ /* 0x020fea0003c00000 */
[----:B------:R-:W-:Y:S02]  /*7890*/  ELECT P6, UR62, PT ;  /* 0x00000000003e782f */ /* 0x000fe400038c0000 */
[----:B------:R-:W-:Y:S01]  /*78a0*/  MOV R14, UR62 ;  /* 0x0000003e000e7c02 */ /* 0x000fe20008000f00 */
[----:B-----5:R-:W-:Y:S10]  /*78b0*/  ENDCOLLECTIVE ;  /* 0x000000000000791b */ /* 0x020ff40003800000 */
.L_x_190:
[----:B------:R-:W-:Y:S05]  /*78c0*/  BSYNC B0 ;  /* 0x0000000000007941 */ /* 0x000fea0003800000 */
.L_x_189:
[----:B------:R-:W-:Y:S05]  /*78d0*/  BRA `(.L_x_191) ;  /* 0xfffffff800c07947 */ /* 0x000fea000383ffff */
.L_x_180:
[----:B0-----:R0:W1:Y:S02]  /*78e0*/  SYNCS.PHASECHK.TRANS64.TRYWAIT P0, [R7+URZ], R2 ;  /* 0x00000002070075a7 */ /* 0x001064000800017f */
[----:B-1----:R-:W-:Y:S05]  /*78f0*/  @!P0 NANOSLEEP.SYNCS 0x989680 ;  /* 0x009896800000895d */ /* 0x002fea0003900000 */
[----:B------:R-:W1:Y:S02]  /*7900*/  @!P0 SYNCS.PHASECHK.TRANS64 P0, [R7+URZ], R2 ;  /* 0x00000002070085a7 */ /* 0x000e64000800007f */
[----:B-1----:R-:W-:Y:S05]  /*7910*/  @!P0 BRA `(.L_x_180) ;  /* 0xfffffffc00f08947 */ /* 0x002fea000383ffff */
[----:B------:R-:W-:Y:S05]  /*7920*/  BRA `(.L_x_192) ;  /* 0xfffffffc00007947 */ /* 0x000fea000383ffff */
.L_x_181:
[----:B0-----:R0:W1:Y:S02]  /*7930*/  SYNCS.PHASECHK.TRANS64.TRYWAIT P0, [R4+URZ], R3 ;  /* 0x00000003040075a7 */ /* 0x001064000800017f */
[----:B-1----:R-:W-:Y:S05]  /*7940*/  @!P0 NANOSLEEP.SYNCS 0x989680 ;  /* 0x009896800000895d */ /* 0x002fea0003900000 */
[----:B------:R-:W1:Y:S02]  /*7950*/  @!P0 SYNCS.PHASECHK.TRANS64 P0, [R4+URZ], R3 ;  /* 0x00000003040085a7 */ /* 0x000e64000800007f */
[----:B-1----:R-:W-:Y:S05]  /*7960*/  @!P0 BRA `(.L_x_181) ;  /* 0xfffffffc00f08947 */ /* 0x002fea000383ffff */
[----:B------:R-:W-:Y:S05]  /*7970*/  BRA `(.L_x_193) ;  /* 0xfffffffc00087947 */ /* 0x000fea000383ffff */
.L_x_194:
[----:B------:R-:W-:-:S00]  /*7980*/  BRA `(.L_x_194) ;  /* 0xfffffffc00fc7947 */ /* 0x000fc0000383ffff */
[----:B------:R-:W-:-:S00]  /*7990*/  NOP ;  /* 0x0000000000007918 */ /* 0x000fc00000000000 */
        /* <DEDUP_REMOVED lines=14> */
.L_x_195:


//--------------------- .nv.global.init           --------------------------
	.section	.nv.global.init,"aw",@progbits
.nv.global.init:
	.type		$str$22,@object
	.size		$str$22,($str$23 - $str$22)
$str$22:
        /*0000*/ 	.byte	0x6b, 0x5f, 0x74, 0x69, 0x6c, 0x65, 0x5f, 0x63, 0x6f, 0x75, 0x6e, 0x74, 0x20, 0x3e, 0x3d, 0x20
        /*0010*/ 	.byte	0x31, 0x00
	.type		$str$23,@object
	.size		$str$23,(__unnamed_1 - $str$23)
$str$23:
        /*0012*/ 	.byte	0x2f, 0x74, 0x6d, 0x70, 0x2f, 0x63, 0x75, 0x74, 0x6c, 0x61, 0x73, 0x73, 0x5f, 0x73, 0x77, 0x65
        /*0022*/ 	.byte	0x65, 0x70, 0x5f, 0x73, 0x72, 0x63, 0x2f, 0x69, 0x6e, 0x63, 0x6c, 0x75, 0x64, 0x65, 0x2f, 0x63
        /*0032*/ 	.byte	0x75, 0x74, 0x6c, 0x61, 0x73, 0x73, 0x2f, 0x67, 0x65, 0x6d, 0x6d, 0x2f, 0x63, 0x6f, 0x6c, 0x6c
        /*0042*/ 	.byte	0x65, 0x63, 0x74, 0x69, 0x76, 0x65, 0x2f, 0x73, 0x6d, 0x39, 0x30, 0x5f, 0x6d, 0x6d, 0x61, 0x5f
        /*0052*/ 	.byte	0x74, 0x6d, 0x61, 0x5f, 0x67, 0x6d, 0x6d, 0x61, 0x5f, 0x73, 0x73, 0x5f, 0x77, 0x61, 0x72, 0x70
        /*0062*/ 	.byte	0x73, 0x70, 0x65, 0x63, 0x69, 0x61, 0x6c, 0x69, 0x7a, 0x65, 0x64, 0x2e, 0x68, 0x70, 0x70, 0x00
	.type		__unnamed_1,@object
	.size		__unnamed_1,(.L_0 - __unnamed_1)
__unnamed_1:
        /*0072*/ 	.byte	0x76, 0x6f, 0x69, 0x64, 0x20, 0x63, 0x75, 0x74, 0x6c, 0x61, 0x73, 0x73, 0x3a, 0x3a, 0x67, 0x65
        /* <DEDUP_REMOVED lines=180> */
        /*0bc2*/ 	.byte	0x00
.L_0:


//--------------------- .nv.shared._ZN7cutlass13device_kernelINS_4gemm6kernel13GemmUniversalIN4cute5tupleIJiiiiEEENS1_10collective13CollectiveMmaINS1_34MainloopSm90TmaGmmaWarpSpecializedILi3ENS5_IJNS4_1CILi1EEESB_SB_EEENS1_32KernelTmaWarpSpecializedPingpongEEENS5_IJNSA_ILi64EEENSA_ILi128EEESF_EEENS_10bfloat16_tENS5_IJlSB_lEEESI_SJ_NS4_8TiledMMAINS4_8MMA_AtomIJNS4_4SM904GMMA28MMA_64x128x16_F32BF16BF16_SSILNSN_5MajorE0ELSP_0ELNSN_7ScaleInE1ELSQ_1EEEEEENS4_6LayoutISC_NS5_IJNSA_ILi0EEESU_SU_EEEEENS5_IJNS4_10UnderscoreESX_SX_EEEEENS4_13SM90_TMA_LOADENS4_14ComposedLayoutINS4_7SwizzleILi3ELi4ELi3EEENS4_18smem_ptr_flag_bitsILi16EEENST_INS5_IJNSA_ILi8EEESF_EEENS5_IJSF_SB_EEEEEEEvNS4_8identityES10_S1A_vS1B_EENS_8epilogue10collective6detail29Sm90TmaWarpSpecializedAdapterINS1E_15DefaultEpilogueISI_SJ_SJ_NS1D_6thread17LinearCombinationISI_Li1EffLNS1I_9ScaleType4KindE0ELNS_15FloatRoundStyleE2ESI_EENS1_15EpilogueDefaultEEEEEvvEEEEvNT_6ParamsE --------------------------
	.section	.nv.shared._ZN7cutlass13device_kernelINS_4gemm6kernel13GemmUniversalIN4cute5tupleIJiiiiEEENS1_10collective13CollectiveMmaINS1_34MainloopSm90TmaGmmaWarpSpecializedILi3ENS5_IJNS4_1CILi1EEESB_SB_EEENS1_32KernelTmaWarpSpecializedPingpongEEENS5_IJNSA_ILi64EEENSA_ILi128EEESF_EEENS_10bfloat16_tENS5_IJlSB_lEEESI_SJ_NS4_8TiledMMAINS4_8MMA_AtomIJNS4_4SM904GMMA28MMA_64x128x16_F32BF16BF16_SSILNSN_5MajorE0ELSP_0ELNSN_7ScaleInE1ELSQ_1EEEEEENS4_6LayoutISC_NS5_IJNSA_ILi0EEESU_SU_EEEEENS5_IJNS4_10UnderscoreESX_SX_EEEEENS4_13SM90_TMA_LOADENS4_14ComposedLayoutINS4_7SwizzleILi3ELi4ELi3EEENS4_18smem_ptr_flag_bitsILi16EEENST_INS5_IJNSA_ILi8EEESF_EEENS5_IJSF_SB_EEEEEEEvNS4_8identityES10_S1A_vS1B_EENS_8epilogue10collective6detail29Sm90TmaWarpSpecializedAdapterINS1E_15DefaultEpilogueISI_SJ_SJ_NS1D_6thread17LinearCombinationISI_Li1EffLNS1I_9ScaleType4KindE0ELNS_15FloatRoundStyleE2ESI_EENS1_15EpilogueDefaultEEEEEvvEEEEvNT_6ParamsE,"aw",@nobits
	.sectionflags	@""
	.align	16
	.zero		1024


//--------------------- .nv.shared.reserved.0     --------------------------
	.section	.nv.shared.reserved.0,"aw",@nobits
	.weak		__nv_reservedSMEM_offset_0_alias
	.size		__nv_reservedSMEM_offset_0_alias, 0, 0
	.other		__nv_reservedSMEM_offset_0_alias,@"STO_CUDA_RESERVED_SHARED STV_DEFAULT"
__nv_reservedSMEM_offset_0_alias:
	.zero		0


//--------------------- .nv.global                --------------------------
	.section	.nv.global,"aw",@nobits
.nv.global:
	.type		_ZN40_INTERNAL_43896555_4_k_cu_a074261d_261584cute1_E,@object
	.size		_ZN40_INTERNAL_43896555_4_k_cu_a074261d_261584cute1_E,(_ZN40_INTERNAL_43896555_4_k_cu_a074261d_261584cuda3std3__45__cpo6cbeginE - _ZN40_INTERNAL_43896555_4_k_cu_a074261d_261584cute1_E)
_ZN40_INTERNAL_43896555_4_k_cu_a074261d_261584cute1_E:
	.zero		1
	.type		_ZN40_INTERNAL_43896555_4_k_cu_a074261d_261584cuda3std3__45__cpo6cbeginE,@object
	.size		_ZN40_INTERNAL_43896555_4_k_cu_a074261d_261584cuda3std3__45__cpo6cbeginE,(_ZN40_INTERNAL_43896555_4_k_cu_a074261d_261584cuda3std3__48in_placeE - _ZN40_INTERNAL_43896555_4_k_cu_a074261d_261584cuda3std3__45__cpo6cbeginE)
_ZN40_INTERNAL_43896555_4_k_cu_a074261d_261584cuda3std3__45__cpo6cbeginE:
	.zero		1
	.type		_ZN40_INTERNAL_43896555_4_k_cu_a074261d_261584cuda3std3__48in_placeE,@object
	.size		_ZN40_INTERNAL_43896555_4_k_cu_a074261d_261584cuda3std3__48in_placeE,(_ZN40_INTERNAL_43896555_4_k_cu_a074261d_261584cuda3std6ranges3__45__cpo9iter_moveE - _ZN40_INTERNAL_43896555_4_k_cu_a074261d_261584cuda3std3__48in_placeE)
_ZN40_INTERNAL_43896555_4_k_cu_a074261d_261584cuda3std3__48in_placeE:
	.zero		1
	.type		_ZN40_INTERNAL_43896555_4_k_cu_a074261d_261584cuda3std6ranges3__45__cpo9iter_moveE,@object
	.size		_ZN40_INTERNAL_43896555_4_k_cu_a074261d_261584cuda3std6ranges3__45__cpo9iter_moveE,(_ZN40_INTERNAL_43896555_4_k_cu_a074261d_261584cuda3std3__45__cpo5beginE - _ZN40_INTERNAL_43896555_4_k_cu_a074261d_261584cuda3std6ranges3__45__cpo9iter_moveE)
_ZN40_INTERNAL_43896555_4_k_cu_a074261d_261584cuda3std6ranges3__45__cpo9iter_moveE:
	.zero		1
	.type		_ZN40_INTERNAL_43896555_4_k_cu_a074261d_261584cuda3std3__45__cpo5beginE,@object
	.size		_ZN40_INTERNAL_43896555_4_k_cu_a074261d_261584cuda3std3__45__cpo5beginE,(_ZN40_INTERNAL_43896555_4_k_cu_a074261d_261584cuda3std3__442_GLOBAL__N__43896555_4_k_cu_a074261d_261586ignoreE - _ZN40_INTERNAL_43896555_4_k_cu_a074261d_261584cuda3std3__45__cpo5beginE)
_ZN40_INTERNAL_43896555_4_k_cu_a074261d_261584cuda3std3__45__cpo5beginE:
	.zero		1
	.type		_ZN40_INTERNAL_43896555_4_k_cu_a074261d_261584cuda3std3__442_GLOBAL__N__43896555_4_k_cu_a074261d_261586ignoreE,@object
	.size		_ZN40_INTERNAL_43896555_4_k_cu_a074261d_261584cuda3std3__442_GLOBAL__N__43896555_4_k_cu_a074261d_261586ignoreE,(_ZN40_INTERNAL_43896555_4_k_cu_a074261d_261584cute7productE - _ZN40_INTERNAL_43896555_4_k_cu_a074261d_261584cuda3std3__442_GLOBAL__N__43896555_4_k_cu_a074261d_261586ignoreE)
_ZN40_INTERNAL_43896555_4_k_cu_a074261d_261584cuda3std3__442_GLOBAL__N__43896555_4_k_cu_a074261d_261586ignoreE:
	.zero		1
	.type		_ZN40_INTERNAL_43896555_4_k_cu_a074261d_261584cute7productE,@object
	.size		_ZN40_INTERNAL_43896555_4_k_cu_a074261d_261584cute7productE,(_ZN40_INTERNAL_43896555_4_k_cu_a074261d_261584cuda3std3__45__cpo3endE - _ZN40_INTERNAL_43896555_4_k_cu_a074261d_261584cute7productE)
_ZN40_INTERNAL_43896555_4_k_cu_a074261d_261584cute7productE:
	.zero		1
	.type		_ZN40_INTERNAL_43896555_4_k_cu_a074261d_261584cuda3std3__45__cpo3endE,@object
	.size		_ZN40_INTERNAL_43896555_4_k_cu_a074261d_261584cuda3std3__45__cpo3endE,(_ZN40_INTERNAL_43896555_4_k_cu_a074261d_261584cuda3std3__419piecewise_constructE - _ZN40_INTERNAL_43896555_4_k_cu_a074261d_261584cuda3std3__45__cpo3endE)
_ZN40_INTERNAL_43896555_4_k_cu_a074261d_261584cuda3std3__45__cpo3endE:
	.zero		1
	.type		_ZN40_INTERNAL_43896555_4_k_cu_a074261d_261584cuda3std3__419piecewise_constructE,@object
	.size		_ZN40_INTERNAL_43896555_4_k_cu_a074261d_261584cuda3std3__419piecewise_constructE,(_ZN40_INTERNAL_43896555_4_k_cu_a074261d_261584cuda3std3__45__cpo4cendE - _ZN40_INTERNAL_43896555_4_k_cu_a074261d_261584cuda3std3__419piecewise_constructE)
_ZN40_INTERNAL_43896555_4_k_cu_a074261d_261584cuda3std3__419piecewise_constructE:
	.zero		1
	.type		_ZN40_INTERNAL_43896555_4_k_cu_a074261d_261584cuda3std3__45__cpo4cendE,@object
	.size		_ZN40_INTERNAL_43896555_4_k_cu_a074261d_261584cuda3std3__45__cpo4cendE,(_ZN40_INTERNAL_43896555_4_k_cu_a074261d_261584cuda3std6ranges3__45__cpo4swapE - _ZN40_INTERNAL_43896555_4_k_cu_a074261d_261584cuda3std3__45__cpo4cendE)
_ZN40_INTERNAL_43896555_4_k_cu_a074261d_261584cuda3std3__45__cpo4cendE:
	.zero		1
	.type		_ZN40_INTERNAL_43896555_4_k_cu_a074261d_261584cuda3std6ranges3__45__cpo4swapE,@object
	.size		_ZN40_INTERNAL_43896555_4_k_cu_a074261d_261584cuda3std6ranges3__45__cpo4swapE,(.L_8 - _ZN40_INTERNAL_43896555_4_k_cu_a074261d_261584cuda3std6ranges3__45__cpo4swapE)
_ZN40_INTERNAL_43896555_4_k_cu_a074261d_261584cuda3std6ranges3__45__cpo4swapE:
	.zero		1
.L_8:


//--------------------- .nv.constant0._ZN7cutlass13device_kernelINS_4gemm6kernel13GemmUniversalIN4cute5tupleIJiiiiEEENS1_10collective13CollectiveMmaINS1_34MainloopSm90TmaGmmaWarpSpecializedILi3ENS5_IJNS4_1CILi1EEESB_SB_EEENS1_32KernelTmaWarpSpecializedPingpongEEENS5_IJNSA_ILi64EEENSA_ILi128EEESF_EEENS_10bfloat16_tENS5_IJlSB_lEEESI_SJ_NS4_8TiledMMAINS4_8MMA_AtomIJNS4_4SM904GMMA28MMA_64x128x16_F32BF16BF16_SSILNSN_5MajorE0ELSP_0ELNSN_7ScaleInE1ELSQ_1EEEEEENS4_6LayoutISC_NS5_IJNSA_ILi0EEESU_SU_EEEEENS5_IJNS4_10UnderscoreESX_SX_EEEEENS4_13SM90_TMA_LOADENS4_14ComposedLayoutINS4_7SwizzleILi3ELi4ELi3EEENS4_18smem_ptr_flag_bitsILi16EEENST_INS5_IJNSA_ILi8EEESF_EEENS5_IJSF_SB_EEEEEEEvNS4_8identityES10_S1A_vS1B_EENS_8epilogue10collective6detail29Sm90TmaWarpSpecializedAdapterINS1E_15DefaultEpilogueISI_SJ_SJ_NS1D_6thread17LinearCombinationISI_Li1EffLNS1I_9ScaleType4KindE0ELNS_15FloatRoundStyleE2ESI_EENS1_15EpilogueDefaultEEEEEvvEEEEvNT_6ParamsE --------------------------
	.section	.nv.constant0._ZN7cutlass13device_kernelINS_4gemm6kernel13GemmUniversalIN4cute5tupleIJiiiiEEENS1_10collective13CollectiveMmaINS1_34MainloopSm90TmaGmmaWarpSpecializedILi3ENS5_IJNS4_1CILi1EEESB_SB_EEENS1_32KernelTmaWarpSpecializedPingpongEEENS5_IJNSA_ILi64EEENSA_ILi128EEESF_EEENS_10bfloat16_tENS5_IJlSB_lEEESI_SJ_NS4_8TiledMMAINS4_8MMA_AtomIJNS4_4SM904GMMA28MMA_64x128x16_F32BF16BF16_SSILNSN_5MajorE0ELSP_0ELNSN_7ScaleInE1ELSQ_1EEEEEENS4_6LayoutISC_NS5_IJNSA_ILi0EEESU_SU_EEEEENS5_IJNS4_10UnderscoreESX_SX_EEEEENS4_13SM90_TMA_LOADENS4_14ComposedLayoutINS4_7SwizzleILi3ELi4ELi3EEENS4_18smem_ptr_flag_bitsILi16EEENST_INS5_IJNSA_ILi8EEESF_EEENS5_IJSF_SB_EEEEEEEvNS4_8identityES10_S1A_vS1B_EENS_8epilogue10collective6detail29Sm90TmaWarpSpecializedAdapterINS1E_15DefaultEpilogueISI_SJ_SJ_NS1D_6thread17LinearCombinationISI_Li1EffLNS1I_9ScaleType4KindE0ELNS_15FloatRoundStyleE2ESI_EENS1_15EpilogueDefaultEEEEEvvEEEEvNT_6ParamsE,"a",@progbits
	.sectionflags	@""
	.align	4
.nv.constant0._ZN7cutlass13device_kernelINS_4gemm6kernel13GemmUniversalIN4cute5tupleIJiiiiEEENS1_10collective13CollectiveMmaINS1_34MainloopSm90TmaGmmaWarpSpecializedILi3ENS5_IJNS4_1CILi1EEESB_SB_EEENS1_32KernelTmaWarpSpecializedPingpongEEENS5_IJNSA_ILi64EEENSA_ILi128EEESF_EEENS_10bfloat16_tENS5_IJlSB_lEEESI_SJ_NS4_8TiledMMAINS4_8MMA_AtomIJNS4_4SM904GMMA28MMA_64x128x16_F32BF16BF16_SSILNSN_5MajorE0ELSP_0ELNSN_7ScaleInE1ELSQ_1EEEEEENS4_6LayoutISC_NS5_IJNSA_ILi0EEESU_SU_EEEEENS5_IJNS4_10UnderscoreESX_SX_EEEEENS4_13SM90_TMA_LOADENS4_14ComposedLayoutINS4_7SwizzleILi3ELi4ELi3EEENS4_18smem_ptr_flag_bitsILi16EEENST_INS5_IJNSA_ILi8EEESF_EEENS5_IJSF_SB_EEEEEEEvNS4_8identityES10_S1A_vS1B_EENS_8epilogue10collective6detail29Sm90TmaWarpSpecializedAdapterINS1E_15DefaultEpilogueISI_SJ_SJ_NS1D_6thread17LinearCombinationISI_Li1EffLNS1I_9ScaleType4KindE0ELNS_15FloatRoundStyleE2ESI_EENS1_15EpilogueDefaultEEEEEvvEEEEvNT_6ParamsE:
	.zero		1664


//--------------------- SYMBOLS --------------------------

	.type		.nv.reservedSmem.offset0,@object
	.size		.nv.reservedSmem.offset0,0x4
	.type		__assertfail,@function
